// auto-generated by cutlass_sweep.gemm — config: {"arch": "sm_90", "cluster_m": 1, "cluster_n": 1, "dtype": "e5m2", "dtype_b": "e5m2", "layout": "nn", "stages": 0, "tile_k": 128, "tile_m": 64, "tile_n": 64}
#include "cutlass/cutlass.h"
#include "cutlass/gemm/collective/collective_builder.hpp"
#include "cutlass/gemm/device/gemm_universal_adapter.h"
#include "cutlass/gemm/kernel/gemm_universal.hpp"
#include "cutlass/epilogue/collective/collective_builder.hpp"

using ElemA = cutlass::float_e5m2_t;
using ElemB = cutlass::float_e5m2_t;
using ElemCD = cutlass::float_e5m2_t;
using Acc  = float;
using TileShape    = cute::Shape<cute::_64, cute::_64, cute::_128>;
using ClusterShape = cute::Shape<cute::_1, cute::_1, cute::_1>;

using CollectiveEpilogue = typename cutlass::epilogue::collective::CollectiveBuilder<
    cutlass::arch::Sm90, cutlass::arch::OpClassTensorOp,
    TileShape, ClusterShape,
    cutlass::epilogue::collective::EpilogueTileAuto,
    Acc, Acc,
    ElemCD, cutlass::layout::RowMajor, 128 / cutlass::sizeof_bits<ElemCD>::value,
    ElemCD, cutlass::layout::RowMajor, 128 / cutlass::sizeof_bits<ElemCD>::value,
    cutlass::epilogue::collective::EpilogueScheduleAuto
  >::CollectiveOp;

using CollectiveMainloop = typename cutlass::gemm::collective::CollectiveBuilder<
    cutlass::arch::Sm90, cutlass::arch::OpClassTensorOp,
    ElemA, cutlass::layout::RowMajor, 128 / cutlass::sizeof_bits<ElemA>::value,
    ElemB, cutlass::layout::RowMajor, 128 / cutlass::sizeof_bits<ElemB>::value,
    Acc,
    TileShape, ClusterShape,
    cutlass::gemm::collective::StageCountAutoCarveout<static_cast<int>(sizeof(typename CollectiveEpilogue::SharedStorage))>,
    cutlass::gemm::collective::KernelScheduleAuto
  >::CollectiveOp;

using GemmKernel = cutlass::gemm::kernel::GemmUniversal<
    cute::Shape<int,int,int,int>,
    CollectiveMainloop,
    CollectiveEpilogue
>;
using Gemm = cutlass::gemm::device::GemmUniversalAdapter<GemmKernel>;

// Force the device kernel symbol into the cubin without needing a host main.
auto* _anchor = &cutlass::device_kernel<GemmKernel>;


// ===== COMPILED SASS (sm_90a) =====

	.target	sm_90a

	.elftype	@"ET_EXEC"


//--------------------- .note.nv.tkinfo           --------------------------
	.section	.note.nv.tkinfo,"",@"SHT_NOTE"
	.sectionflags	@"SHF_NOTE_NV_TKINFO"
	.tkinfo
        /*0018*/ 	.word	0x00000002
        /*0030*/ 	.string	""
        /*0030*/ 	.string	"ptxas"
        /*0030*/ 	.string	"Cuda compilation tools, release 13.0, V13.0.88"
        /*0030*/ 	.string	"Build cuda_13.0.r13.0/compiler.36424714_0"
        /*0030*/ 	.string	"-arch sm_90a -m 64 "



//--------------------- .note.nv.cuinfo           --------------------------
	.section	.note.nv.cuinfo,"",@"SHT_NOTE"
	.sectionflags	@"SHF_NOTE_NV_CUINFO"
        /*0018*/ 	.short	0x0002
        /*001a*/ 	.short	0x005a
        /*001c*/ 	.short	0x0082
	.zero		2


//--------------------- .nv.info                  --------------------------
	.section	.nv.info,"",@"SHT_CUDA_INFO"
	.align	4


	//----- nvinfo : EIATTR_REGCOUNT
	.align		4
        /*0000*/ 	.byte	0x04, 0x2f
        /*0002*/ 	.short	(.L_16 - .L_15)
	.align		4
.L_15:
        /*0004*/ 	.word	index@(_ZN7cutlass13device_kernelINS_4gemm6kernel13GemmUniversalIN4cute5tupleIJiiiiEEENS1_10collective13CollectiveMmaINS1_39MainloopSm90TmaGmmaRmemAWarpSpecializedILi14ENS5_IJNS4_1CILi1EEESB_SB_EEENS1_32KernelTmaWarpSpecializedPingpongEEENS5_IJNSA_ILi64EEESF_NSA_ILi128EEEEEENS_12float_e5m2_tENS5_IJlSB_lEEESI_NS5_IJSB_llEEENS4_8TiledMMAINS4_8MMA_AtomIJNS4_4SM904GMMA30MMA_64x64x32_F32E5M2E5M2_RS_TNILNSO_7ScaleInE1ELSQ_1EEEEEENS4_6LayoutISC_NS5_IJNSA_ILi0EEESU_SU_EEEEENS5_IJNS4_10UnderscoreESX_SX_EEEEENS4_13SM90_TMA_LOADENS4_14ComposedLayoutINS4_7SwizzleILi3ELi4ELi3EEENS4_18smem_ptr_flag_bitsILi8EEENST_INS5_IJNSA_ILi8EEESG_EEENS5_IJSG_SB_EEEEEEEvNS4_8identityES10_NS11_INS12_ILi2ELi4ELi3EEES15_NST_INS5_IJSF_S16_EEENS5_IJSB_SF_EEEEEEENS4_9Copy_AtomIJNS4_39AutoVectorizingCopyWithAssumedAlignmentILi128EEESI_EEES1B_EENS_8epilogue10collective6detail29Sm90TmaWarpSpecializedAdapterINS1N_15DefaultEpilogueISI_SJ_SJ_NS1M_6thread17LinearCombinationISI_Li1EffLNS1R_9ScaleType4KindE0ELNS_15FloatRoundStyleE2ESI_EENS1_15EpilogueDefaultEEEEEvvEEEEvNT_6ParamsE)
        /*0008*/ 	.word	0x000000a8


	//----- nvinfo : EIATTR_FRAME_SIZE
	.align		4
.L_16:
        /*000c*/ 	.byte	0x04, 0x11
        /*000e*/ 	.short	(.L_18 - .L_17)
	.align		4
.L_17:
        /*0010*/ 	.word	index@(_ZN7cutlass13device_kernelINS_4gemm6kernel13GemmUniversalIN4cute5tupleIJiiiiEEENS1_10collective13CollectiveMmaINS1_39MainloopSm90TmaGmmaRmemAWarpSpecializedILi14ENS5_IJNS4_1CILi1EEESB_SB_EEENS1_32KernelTmaWarpSpecializedPingpongEEENS5_IJNSA_ILi64EEESF_NSA_ILi128EEEEEENS_12float_e5m2_tENS5_IJlSB_lEEESI_NS5_IJSB_llEEENS4_8TiledMMAINS4_8MMA_AtomIJNS4_4SM904GMMA30MMA_64x64x32_F32E5M2E5M2_RS_TNILNSO_7ScaleInE1ELSQ_1EEEEEENS4_6LayoutISC_NS5_IJNSA_ILi0EEESU_SU_EEEEENS5_IJNS4_10UnderscoreESX_SX_EEEEENS4_13SM90_TMA_LOADENS4_14ComposedLayoutINS4_7SwizzleILi3ELi4ELi3EEENS4_18smem_ptr_flag_bitsILi8EEENST_INS5_IJNSA_ILi8EEESG_EEENS5_IJSG_SB_EEEEEEEvNS4_8identityES10_NS11_INS12_ILi2ELi4ELi3EEES15_NST_INS5_IJSF_S16_EEENS5_IJSB_SF_EEEEEEENS4_9Copy_AtomIJNS4_39AutoVectorizingCopyWithAssumedAlignmentILi128EEESI_EEES1B_EENS_8epilogue10collective6detail29Sm90TmaWarpSpecializedAdapterINS1N_15DefaultEpilogueISI_SJ_SJ_NS1M_6thread17LinearCombinationISI_Li1EffLNS1R_9ScaleType4KindE0ELNS_15FloatRoundStyleE2ESI_EENS1_15EpilogueDefaultEEEEEvvEEEEvNT_6ParamsE)
        /*0014*/ 	.word	0x00000000


	//----- nvinfo : EIATTR_MIN_STACK_SIZE
	.align		4
.L_18:
        /*0018*/ 	.byte	0x04, 0x12
        /*001a*/ 	.short	(.L_20 - .L_19)
	.align		4
.L_19:
        /*001c*/ 	.word	index@(_ZN7cutlass13device_kernelINS_4gemm6kernel13GemmUniversalIN4cute5tupleIJiiiiEEENS1_10collective13CollectiveMmaINS1_39MainloopSm90TmaGmmaRmemAWarpSpecializedILi14ENS5_IJNS4_1CILi1EEESB_SB_EEENS1_32KernelTmaWarpSpecializedPingpongEEENS5_IJNSA_ILi64EEESF_NSA_ILi128EEEEEENS_12float_e5m2_tENS5_IJlSB_lEEESI_NS5_IJSB_llEEENS4_8TiledMMAINS4_8MMA_AtomIJNS4_4SM904GMMA30MMA_64x64x32_F32E5M2E5M2_RS_TNILNSO_7ScaleInE1ELSQ_1EEEEEENS4_6LayoutISC_NS5_IJNSA_ILi0EEESU_SU_EEEEENS5_IJNS4_10UnderscoreESX_SX_EEEEENS4_13SM90_TMA_LOADENS4_14ComposedLayoutINS4_7SwizzleILi3ELi4ELi3EEENS4_18smem_ptr_flag_bitsILi8EEENST_INS5_IJNSA_ILi8EEESG_EEENS5_IJSG_SB_EEEEEEEvNS4_8identityES10_NS11_INS12_ILi2ELi4ELi3EEES15_NST_INS5_IJSF_S16_EEENS5_IJSB_SF_EEEEEEENS4_9Copy_AtomIJNS4_39AutoVectorizingCopyWithAssumedAlignmentILi128EEESI_EEES1B_EENS_8epilogue10collective6detail29Sm90TmaWarpSpecializedAdapterINS1N_15DefaultEpilogueISI_SJ_SJ_NS1M_6thread17LinearCombinationISI_Li1EffLNS1R_9ScaleType4KindE0ELNS_15FloatRoundStyleE2ESI_EENS1_15EpilogueDefaultEEEEEvvEEEEvNT_6ParamsE)
        /*0020*/ 	.word	0x00000000
.L_20:


//--------------------- .nv.compat                --------------------------
	.section	.nv.compat,"",@"SHT_CUDA_COMPAT_INFO"
	.align	4
        /*0000*/ 	.byte	0x02, 0x09, 0x01, 0x00, 0x02, 0x02, 0x04, 0x00, 0x02, 0x05, 0x05, 0x00, 0x03, 0x07, 0x01, 0x01
        /*0010*/ 	.byte	0x02, 0x03, 0x01, 0x00, 0x02, 0x06, 0x01, 0x00, 0x04, 0x0b, 0x08, 0x00, 0x00, 0x00, 0x00, 0x00
        /*0020*/ 	.byte	0x00, 0x00, 0x00, 0x00


//--------------------- .nv.info._ZN7cutlass13device_kernelINS_4gemm6kernel13GemmUniversalIN4cute5tupleIJiiiiEEENS1_10collective13CollectiveMmaINS1_39MainloopSm90TmaGmmaRmemAWarpSpecializedILi14ENS5_IJNS4_1CILi1EEESB_SB_EEENS1_32KernelTmaWarpSpecializedPingpongEEENS5_IJNSA_ILi64EEESF_NSA_ILi128EEEEEENS_12float_e5m2_tENS5_IJlSB_lEEESI_NS5_IJSB_llEEENS4_8TiledMMAINS4_8MMA_AtomIJNS4_4SM904GMMA30MMA_64x64x32_F32E5M2E5M2_RS_TNILNSO_7ScaleInE1ELSQ_1EEEEEENS4_6LayoutISC_NS5_IJNSA_ILi0EEESU_SU_EEEEENS5_IJNS4_10UnderscoreESX_SX_EEEEENS4_13SM90_TMA_LOADENS4_14ComposedLayoutINS4_7SwizzleILi3ELi4ELi3EEENS4_18smem_ptr_flag_bitsILi8EEENST_INS5_IJNSA_ILi8EEESG_EEENS5_IJSG_SB_EEEEEEEvNS4_8identityES10_NS11_INS12_ILi2ELi4ELi3EEES15_NST_INS5_IJSF_S16_EEENS5_IJSB_SF_EEEEEEENS4_9Copy_AtomIJNS4_39AutoVectorizingCopyWithAssumedAlignmentILi128EEESI_EEES1B_EENS_8epilogue10collective6detail29Sm90TmaWarpSpecializedAdapterINS1N_15DefaultEpilogueISI_SJ_SJ_NS1M_6thread17LinearCombinationISI_Li1EffLNS1R_9ScaleType4KindE0ELNS_15FloatRoundStyleE2ESI_EENS1_15EpilogueDefaultEEEEEvvEEEEvNT_6ParamsE --------------------------
	.section	.nv.info._ZN7cutlass13device_kernelINS_4gemm6kernel13GemmUniversalIN4cute5tupleIJiiiiEEENS1_10collective13CollectiveMmaINS1_39MainloopSm90TmaGmmaRmemAWarpSpecializedILi14ENS5_IJNS4_1CILi1EEESB_SB_EEENS1_32KernelTmaWarpSpecializedPingpongEEENS5_IJNSA_ILi64EEESF_NSA_ILi128EEEEEENS_12float_e5m2_tENS5_IJlSB_lEEESI_NS5_IJSB_llEEENS4_8TiledMMAINS4_8MMA_AtomIJNS4_4SM904GMMA30MMA_64x64x32_F32E5M2E5M2_RS_TNILNSO_7ScaleInE1ELSQ_1EEEEEENS4_6LayoutISC_NS5_IJNSA_ILi0EEESU_SU_EEEEENS5_IJNS4_10UnderscoreESX_SX_EEEEENS4_13SM90_TMA_LOADENS4_14ComposedLayoutINS4_7SwizzleILi3ELi4ELi3EEENS4_18smem_ptr_flag_bitsILi8EEENST_INS5_IJNSA_ILi8EEESG_EEENS5_IJSG_SB_EEEEEEEvNS4_8identityES10_NS11_INS12_ILi2ELi4ELi3EEES15_NST_INS5_IJSF_S16_EEENS5_IJSB_SF_EEEEEEENS4_9Copy_AtomIJNS4_39AutoVectorizingCopyWithAssumedAlignmentILi128EEESI_EEES1B_EENS_8epilogue10collective6detail29Sm90TmaWarpSpecializedAdapterINS1N_15DefaultEpilogueISI_SJ_SJ_NS1M_6thread17LinearCombinationISI_Li1EffLNS1R_9ScaleType4KindE0ELNS_15FloatRoundStyleE2ESI_EENS1_15EpilogueDefaultEEEEEvvEEEEvNT_6ParamsE,"",@"SHT_CUDA_INFO"
	.sectionflags	@""
	.align	4


	//----- nvinfo : EIATTR_CUDA_API_VERSION
	.align		4
        /*0000*/ 	.byte	0x04, 0x37
        /*0002*/ 	.short	(.L_22 - .L_21)
.L_21:
        /*0004*/ 	.word	0x00000082


	//----- nvinfo : EIATTR_KPARAM_INFO
	.align		4
.L_22:
        /*0008*/ 	.byte	0x04, 0x17
        /*000a*/ 	.short	(.L_24 - .L_23)
.L_23:
        /*000c*/ 	.word	0x00000000
        /*0010*/ 	.short	0x0000
        /*0012*/ 	.short	0x0070
        /*0014*/ 	.byte	0x00, 0xf0, 0x01, 0x10


	//----- nvinfo : EIATTR_SPARSE_MMA_MASK
	.align		4
.L_24:
        /*0018*/ 	.byte	0x03, 0x50
        /*001a*/ 	.short	0x0000


	//----- nvinfo : EIATTR_MAXREG_COUNT
	.align		4
        /*001c*/ 	.byte	0x03, 0x1b
        /*001e*/ 	.short	0x00a8


	//----- nvinfo : EIATTR_NUM_BARRIERS
	.align		4
        /*0020*/ 	.byte	0x02, 0x4c
        /*0022*/ 	.byte	0x01
	.zero		1


	//----- nvinfo : EIATTR_EXTERNS
	.align		4
        /*0024*/ 	.byte	0x04, 0x0f
        /*0026*/ 	.short	(.L_26 - .L_25)


	//   ....[0]....
	.align		4
.L_25:
        /*0028*/ 	.word	index@(__assertfail)


	//----- nvinfo : EIATTR_MERCURY_ISA_VERSION
	.align		4
.L_26:
        /*002c*/ 	.byte	0x03, 0x5f
        /*002e*/ 	.short	0x0101


	//----- nvinfo : EIATTR_INT_WARP_WIDE_INSTR_OFFSETS
	.align		4
        /*0030*/ 	.byte	0x04, 0x31
        /*0032*/ 	.short	(.L_28 - .L_27)


	//   ....[0]....
.L_27:
        /*0034*/ 	.word	0x00000600


	//   ....[1]....
        /*0038*/ 	.word	0x00000610


	//   ....[2]....
        /*003c*/ 	.word	0x00000680


	//   ....[3]....
        /*0040*/ 	.word	0x00000690


	//   ....[4]....
        /*0044*/ 	.word	0x000006a0


	//   ....[5]....
        /*0048*/ 	.word	0x000006c0


	//   ....[6]....
        /*004c*/ 	.word	0x00000720


	//   ....[7]....
        /*0050*/ 	.word	0x00000740


	//----- nvinfo : EIATTR_COOP_GROUP_MASK_REGIDS
	.align		4
.L_28:
        /*0054*/ 	.byte	0x04, 0x29
        /*0056*/ 	.short	(.L_30 - .L_29)


	//   ....[0]....
.L_29:
        /*0058*/ 	.word	0xffffffff


	//   ....[1]....
        /*005c*/ 	.word	0xffffffff


	//   ....[2]....
        /*0060*/ 	.word	0xffffffff


	//   ....[3]....
        /*0064*/ 	.word	0xffffffff


	//   ....[4]....
        /*0068*/ 	.word	0xffffffff


	//   ....[5]....
        /*006c*/ 	.word	0xffffffff


	//   ....[6]....
        /*0070*/ 	.word	0x0500000f


	//----- nvinfo : EIATTR_COOP_GROUP_INSTR_OFFSETS
	.align		4
.L_30:
        /*0074*/ 	.byte	0x04, 0x28
        /*0076*/ 	.short	(.L_32 - .L_31)


	//   ....[0]....
.L_31:
        /*0078*/ 	.word	0x00000050


	//   ....[1]....
        /*007c*/ 	.word	0x00000080


	//   ....[2]....
        /*0080*/ 	.word	0x00000180


	//   ....[3]....
        /*0084*/ 	.word	0x00000500


	//   ....[4]....
        /*0088*/ 	.word	0x00000540


	//   ....[5]....
        /*008c*/ 	.word	0x00000580


	//   ....[6]....
        /*0090*/ 	.word	0x00008340


	//----- nvinfo : EIATTR_REG_RECONFIG
	.align		4
.L_32:
        /*0094*/ 	.byte	0x01, 0x54
	.zero		2


	//----- nvinfo : EIATTR_SYSCALL_OFFSETS
	.align		4
        /*0098*/ 	.byte	0x04, 0x46
        /*009a*/ 	.short	(.L_34 - .L_33)


	//   ....[0]....
.L_33:
        /*009c*/ 	.word	0x000017d0


	//   ....[1]....
        /*00a0*/ 	.word	0x00001910


	//   ....[2]....
        /*00a4*/ 	.word	0x00001a00


	//   ....[3]....
        /*00a8*/ 	.word	0x00006e00


	//   ....[4]....
        /*00ac*/ 	.word	0x00006f30


	//----- nvinfo : EIATTR_MBARRIER_INSTR_OFFSETS
	.align		4
.L_34:
        /*00b0*/ 	.byte	0x04, 0x39
        /*00b2*/ 	.short	(.L_36 - .L_35)


	//   ....[0]....
.L_35:
        /*00b4*/ 	.word	0x00000320
        /*00b8*/ 	.word	0x000000ff
        /*00bc*/ 	.word	0x00000000
        /*00c0*/ 	.short	0x0100
        /*00c2*/ 	.byte	0x05
	.zero		1


	//   ....[1]....
        /*00c4*/ 	.word	0x00000330
        /*00c8*/ 	.word	0x000000ff
        /*00cc*/ 	.word	0x00000070
        /*00d0*/ 	.short	0x0100
        /*00d2*/ 	.byte	0x05
	.zero		1


	//   ....[2]....
        /*00d4*/ 	.word	0x00000340
        /*00d8*/ 	.word	0x000000ff
        /*00dc*/ 	.word	0x00000008
        /*00e0*/ 	.short	0x0100
        /*00e2*/ 	.byte	0x05
	.zero		1


	//   ....[3]....
        /*00e4*/ 	.word	0x00000350
        /*00e8*/ 	.word	0x000000ff
        /*00ec*/ 	.word	0x00000078
        /*00f0*/ 	.short	0x0100
        /*00f2*/ 	.byte	0x05
	.zero		1


	//   ....[4]....
        /*00f4*/ 	.word	0x00000360
        /*00f8*/ 	.word	0x000000ff
        /*00fc*/ 	.word	0x00000010
        /*0100*/ 	.short	0x0100
        /*0102*/ 	.byte	0x05
	.zero		1


	//   ....[5]....
        /*0104*/ 	.word	0x00000370
        /*0108*/ 	.word	0x000000ff
        /*010c*/ 	.word	0x00000080
        /*0110*/ 	.short	0x0100
        /*0112*/ 	.byte	0x05
	.zero		1


	//   ....[6]....
        /*0114*/ 	.word	0x00000380
        /*0118*/ 	.word	0x000000ff
        /*011c*/ 	.word	0x00000018
        /*0120*/ 	.short	0x0100
        /*0122*/ 	.byte	0x05
	.zero		1


	//   ....[7]....
        /*0124*/ 	.word	0x00000390
        /*0128*/ 	.word	0x000000ff
        /*012c*/ 	.word	0x00000088
        /*0130*/ 	.short	0x0100
        /*0132*/ 	.byte	0x05
	.zero		1


	//   ....[8]....
        /*0134*/ 	.word	0x000003a0
        /*0138*/ 	.word	0x000000ff
        /*013c*/ 	.word	0x00000020
        /*0140*/ 	.short	0x0100
        /*0142*/ 	.byte	0x05
	.zero		1


	//   ....[9]....
        /*0144*/ 	.word	0x000003b0
        /*0148*/ 	.word	0x000000ff
        /*014c*/ 	.word	0x00000090
        /*0150*/ 	.short	0x0100
        /*0152*/ 	.byte	0x05
	.zero		1


	//   ....[10]....
        /*0154*/ 	.word	0x000003c0
        /*0158*/ 	.word	0x000000ff
        /*015c*/ 	.word	0x00000028
        /*0160*/ 	.short	0x0100
        /*0162*/ 	.byte	0x05
	.zero		1


	//   ....[11]....
        /*0164*/ 	.word	0x000003d0
        /*0168*/ 	.word	0x000000ff
        /*016c*/ 	.word	0x00000098
        /*0170*/ 	.short	0x0100
        /*0172*/ 	.byte	0x05
	.zero		1


	//   ....[12]....
        /*0174*/ 	.word	0x000003e0
        /*0178*/ 	.word	0x000000ff
        /*017c*/ 	.word	0x00000030
        /*0180*/ 	.short	0x0100
        /*0182*/ 	.byte	0x05
	.zero		1


	//   ....[13]....
        /*0184*/ 	.word	0x000003f0
        /*0188*/ 	.word	0x000000ff
        /*018c*/ 	.word	0x000000a0
        /*0190*/ 	.short	0x0100
        /*0192*/ 	.byte	0x05
	.zero		1


	//   ....[14]....
        /*0194*/ 	.word	0x00000400
        /*0198*/ 	.word	0x000000ff
        /*019c*/ 	.word	0x00000038
        /*01a0*/ 	.short	0x0100
        /*01a2*/ 	.byte	0x05
	.zero		1


	//   ....[15]....
        /*01a4*/ 	.word	0x00000410
        /*01a8*/ 	.word	0x000000ff
        /*01ac*/ 	.word	0x000000a8
        /*01b0*/ 	.short	0x0100
        /*01b2*/ 	.byte	0x05
	.zero		1


	//   ....[16]....
        /*01b4*/ 	.word	0x00000420
        /*01b8*/ 	.word	0x000000ff
        /*01bc*/ 	.word	0x00000040
        /*01c0*/ 	.short	0x0100
        /*01c2*/ 	.byte	0x05
	.zero		1


	//   ....[17]....
        /*01c4*/ 	.word	0x00000430
        /*01c8*/ 	.word	0x000000ff
        /*01cc*/ 	.word	0x000000b0
        /*01d0*/ 	.short	0x0100
        /*01d2*/ 	.byte	0x05
	.zero		1


	//   ....[18]....
        /*01d4*/ 	.word	0x00000440
        /*01d8*/ 	.word	0x000000ff
        /*01dc*/ 	.word	0x00000048
        /*01e0*/ 	.short	0x0100
        /*01e2*/ 	.byte	0x05
	.zero		1


	//   ....[19]....
        /*01e4*/ 	.word	0x00000450
        /*01e8*/ 	.word	0x000000ff
        /*01ec*/ 	.word	0x000000b8
        /*01f0*/ 	.short	0x0100
        /*01f2*/ 	.byte	0x05
	.zero		1


	//   ....[20]....
        /*01f4*/ 	.word	0x00000460
        /*01f8*/ 	.word	0x000000ff
        /*01fc*/ 	.word	0x00000050
        /*0200*/ 	.short	0x0100
        /*0202*/ 	.byte	0x05
	.zero		1


	//   ....[21]....
        /*0204*/ 	.word	0x00000470
        /*0208*/ 	.word	0x000000ff
        /*020c*/ 	.word	0x000000c0
        /*0210*/ 	.short	0x0100
        /*0212*/ 	.byte	0x05
	.zero		1


	//   ....[22]....
        /*0214*/ 	.word	0x00000480
        /*0218*/ 	.word	0x000000ff
        /*021c*/ 	.word	0x00000058
        /*0220*/ 	.short	0x0100
        /*0222*/ 	.byte	0x05
	.zero		1


	//   ....[23]....
        /*0224*/ 	.word	0x00000490
        /*0228*/ 	.word	0x000000ff
        /*022c*/ 	.word	0x000000c8
        /*0230*/ 	.short	0x0100
        /*0232*/ 	.byte	0x05
	.zero		1


	//   ....[24]....
        /*0234*/ 	.word	0x000004a0
        /*0238*/ 	.word	0x000000ff
        /*023c*/ 	.word	0x00000060
        /*0240*/ 	.short	0x0100
        /*0242*/ 	.byte	0x05
	.zero		1


	//   ....[25]....
        /*0244*/ 	.word	0x000004b0
        /*0248*/ 	.word	0x000000ff
        /*024c*/ 	.word	0x000000d0
        /*0250*/ 	.short	0x0100
        /*0252*/ 	.byte	0x05
	.zero		1


	//   ....[26]....
        /*0254*/ 	.word	0x000004c0
        /*0258*/ 	.word	0x000000ff
        /*025c*/ 	.word	0x00000068
        /*0260*/ 	.short	0x0100
        /*0262*/ 	.byte	0x05
	.zero		1


	//   ....[27]....
        /*0264*/ 	.word	0x000004d0
        /*0268*/ 	.word	0x000000ff
        /*026c*/ 	.word	0x000000d8
        /*0270*/ 	.short	0x0100
        /*0272*/ 	.byte	0x05
	.zero		1


	//   ....[28]....
        /*0274*/ 	.word	0x00000760
        /*0278*/ 	.word	0x000000ff
        /*027c*/ 	.word	0x00000110
        /*0280*/ 	.short	0x0100
        /*0282*/ 	.byte	0x05
	.zero		1


	//   ....[29]....
        /*0284*/ 	.word	0x00000770
        /*0288*/ 	.word	0x000000ff
        /*028c*/ 	.word	0x00000118
        /*0290*/ 	.short	0x0100
        /*0292*/ 	.byte	0x05
	.zero		1


	//   ....[30]....
        /*0294*/ 	.word	0x000007b0
        /*0298*/ 	.word	0x000000ff
        /*029c*/ 	.word	0x000000f0
        /*02a0*/ 	.short	0x0100
        /*02a2*/ 	.byte	0x0a
	.zero		1


	//   ....[31]....
        /*02a4*/ 	.word	0x000007d0
        /*02a8*/ 	.word	0x000000ff
        /*02ac*/ 	.word	0x000000f8
        /*02b0*/ 	.short	0x0100
        /*02b2*/ 	.byte	0x0a
	.zero		1


	//   ....[32]....
        /*02b4*/ 	.word	0x000007e0
        /*02b8*/ 	.word	0x000000ff
        /*02bc*/ 	.word	0x00000100
        /*02c0*/ 	.short	0x0100
        /*02c2*/ 	.byte	0x0a
	.zero		1


	//   ....[33]....
        /*02c4*/ 	.word	0x000007f0
        /*02c8*/ 	.word	0x000000ff
        /*02cc*/ 	.word	0x00000108
        /*02d0*/ 	.short	0x0100
        /*02d2*/ 	.byte	0x0a
	.zero		1


	//   ....[34]....
        /*02d4*/ 	.word	0x00001680
        /*02d8*/ 	.word	0x00000042
        /*02dc*/ 	.word	0x00000000
        /*02e0*/ 	.short	0x010a
        /*02e2*/ 	.byte	0x2d
	.zero		1


	//   ....[35]....
        /*02e4*/ 	.word	0x00001ac0
        /*02e8*/ 	.word	0x00000003
        /*02ec*/ 	.word	0x00000000
        /*02f0*/ 	.short	0x010a
        /*02f2*/ 	.byte	0x3f
	.zero		1


	//   ....[36]....
        /*02f4*/ 	.word	0x00001b00
        /*02f8*/ 	.word	0x00000003
        /*02fc*/ 	.word	0x00000000
        /*0300*/ 	.short	0x010a
        /*0302*/ 	.byte	0x3f
	.zero		1


	//   ....[37]....
        /*0304*/ 	.word	0x00001c10
        /*0308*/ 	.word	0x00000003
        /*030c*/ 	.word	0x00000000
        /*0310*/ 	.short	0x010a
        /*0312*/ 	.byte	0x3f
	.zero		1


	//   ....[38]....
        /*0314*/ 	.word	0x00002560
        /*0318*/ 	.word	0x00000003
        /*031c*/ 	.word	0x00000000
        /*0320*/ 	.short	0x010a
        /*0322*/ 	.byte	0x3f
	.zero		1


	//   ....[39]....
        /*0324*/ 	.word	0x00002880
        /*0328*/ 	.word	0x0000000f
        /*032c*/ 	.word	0x00000000
        /*0330*/ 	.short	0x010a
        /*0332*/ 	.byte	0x3f
	.zero		1


	//   ....[40]....
        /*0334*/ 	.word	0x00002d40
        /*0338*/ 	.word	0x000000ff
        /*033c*/ 	.word	0x00000000
        /*0340*/ 	.short	0x0101
        /*0342*/ 	.byte	0x05
	.zero		1


	//   ....[41]....
        /*0344*/ 	.word	0x00003010
        /*0348*/ 	.word	0x0000000f
        /*034c*/ 	.word	0x00000000
        /*0350*/ 	.short	0x010a
        /*0352*/ 	.byte	0x3f
	.zero		1


	//   ....[42]....
        /*0354*/ 	.word	0x000037a0
        /*0358*/ 	.word	0x000000ff
        /*035c*/ 	.word	0x00000000
        /*0360*/ 	.short	0x0101
        /*0362*/ 	.byte	0x04
	.zero		1


	//   ....[43]....
        /*0364*/ 	.word	0x00003a70
        /*0368*/ 	.word	0x0000003f
        /*036c*/ 	.word	0x00000000
        /*0370*/ 	.short	0x0101
        /*0372*/ 	.byte	0x31
	.zero		1


	//   ....[44]....
        /*0374*/ 	.word	0x00003b40
        /*0378*/ 	.word	0x000000ff
        /*037c*/ 	.word	0x00000000
        /*0380*/ 	.short	0x0101
        /*0382*/ 	.byte	0x06
	.zero		1


	//   ....[45]....
        /*0384*/ 	.word	0x00003bf0
        /*0388*/ 	.word	0x00000042
        /*038c*/ 	.word	0x00000010
        /*0390*/ 	.short	0x010a
        /*0392*/ 	.byte	0x2d
	.zero		1


	//   ....[46]....
        /*0394*/ 	.word	0x00006430
        /*0398*/ 	.word	0x00000040
        /*039c*/ 	.word	0x00000000
        /*03a0*/ 	.short	0x0101
        /*03a2*/ 	.byte	0x31
	.zero		1


	//   ....[47]....
        /*03a4*/ 	.word	0x00007000
        /*03a8*/ 	.word	0x00000006
        /*03ac*/ 	.word	0x00000070
        /*03b0*/ 	.short	0x010a
        /*03b2*/ 	.byte	0x3f
	.zero		1


	//   ....[48]....
        /*03b4*/ 	.word	0x00007400
        /*03b8*/ 	.word	0x00000003
        /*03bc*/ 	.word	0x00000118
        /*03c0*/ 	.short	0x0101
        /*03c2*/ 	.byte	0x3f
	.zero		1


	//   ....[49]....
        /*03c4*/ 	.word	0x00007b00
        /*03c8*/ 	.word	0x00000005
        /*03cc*/ 	.word	0x00000000
        /*03d0*/ 	.short	0x010a
        /*03d2*/ 	.byte	0x3f
	.zero		1


	//   ....[50]....
        /*03d4*/ 	.word	0x00007b80
        /*03d8*/ 	.word	0x00000007
        /*03dc*/ 	.word	0x00000000
        /*03e0*/ 	.short	0x010a
        /*03e2*/ 	.byte	0x3f
	.zero		1


	//   ....[51]....
        /*03e4*/ 	.word	0x00007c10
        /*03e8*/ 	.word	0x00000006
        /*03ec*/ 	.word	0x00000000
        /*03f0*/ 	.short	0x010a
        /*03f2*/ 	.byte	0x3f
	.zero		1


	//   ....[52]....
        /*03f4*/ 	.word	0x00007ca0
        /*03f8*/ 	.word	0x00000009
        /*03fc*/ 	.word	0x00000000
        /*0400*/ 	.short	0x010a
        /*0402*/ 	.byte	0x3f
	.zero		1


	//   ....[53]....
        /*0404*/ 	.word	0x00007d30
        /*0408*/ 	.word	0x00000006
        /*040c*/ 	.word	0x00000000
        /*0410*/ 	.short	0x010a
        /*0412*/ 	.byte	0x3f
	.zero		1


	//   ....[54]....
        /*0414*/ 	.word	0x00007dc0
        /*0418*/ 	.word	0x00000009
        /*041c*/ 	.word	0x00000000
        /*0420*/ 	.short	0x010a
        /*0422*/ 	.byte	0x3f
	.zero		1


	//   ....[55]....
        /*0424*/ 	.word	0x00007e50
        /*0428*/ 	.word	0x00000006
        /*042c*/ 	.word	0x00000000
        /*0430*/ 	.short	0x010a
        /*0432*/ 	.byte	0x3f
	.zero		1


	//   ....[56]....
        /*0434*/ 	.word	0x00007ee0
        /*0438*/ 	.word	0x00000009
        /*043c*/ 	.word	0x00000000
        /*0440*/ 	.short	0x010a
        /*0442*/ 	.byte	0x3f
	.zero		1


	//   ....[57]....
        /*0444*/ 	.word	0x00007f70
        /*0448*/ 	.word	0x00000006
        /*044c*/ 	.word	0x00000000
        /*0450*/ 	.short	0x010a
        /*0452*/ 	.byte	0x3f
	.zero		1


	//   ....[58]....
        /*0454*/ 	.word	0x00008000
        /*0458*/ 	.word	0x00000009
        /*045c*/ 	.word	0x00000000
        /*0460*/ 	.short	0x010a
        /*0462*/ 	.byte	0x3f
	.zero		1


	//   ....[59]....
        /*0464*/ 	.word	0x00008090
        /*0468*/ 	.word	0x00000006
        /*046c*/ 	.word	0x00000000
        /*0470*/ 	.short	0x010a
        /*0472*/ 	.byte	0x3f
	.zero		1


	//   ....[60]....
        /*0474*/ 	.word	0x00008120
        /*0478*/ 	.word	0x00000009
        /*047c*/ 	.word	0x00000000
        /*0480*/ 	.short	0x010a
        /*0482*/ 	.byte	0x3f
	.zero		1


	//   ....[61]....
        /*0484*/ 	.word	0x000081b0
        /*0488*/ 	.word	0x00000006
        /*048c*/ 	.word	0x00000000
        /*0490*/ 	.short	0x010a
        /*0492*/ 	.byte	0x3f
	.zero		1


	//   ....[62]....
        /*0494*/ 	.word	0x00008240
        /*0498*/ 	.word	0x00000003
        /*049c*/ 	.word	0x00000000
        /*04a0*/ 	.short	0x010a
        /*04a2*/ 	.byte	0x3f
	.zero		1


	//   ....[63]....
        /*04a4*/ 	.word	0x000082b0
        /*04a8*/ 	.word	0x00000000
        /*04ac*/ 	.word	0x00000000
        /*04b0*/ 	.short	0x010a
        /*04b2*/ 	.byte	0x3f
	.zero		1


	//   ....[64]....
        /*04b4*/ 	.word	0x00008370
        /*04b8*/ 	.word	0x00000003
        /*04bc*/ 	.word	0x00000000
        /*04c0*/ 	.short	0x010a
        /*04c2*/ 	.byte	0x3f
	.zero		1


	//   ....[65]....
        /*04c4*/ 	.word	0x000083c0
        /*04c8*/ 	.word	0x00000003
        /*04cc*/ 	.word	0x00000000
        /*04d0*/ 	.short	0x010a
        /*04d2*/ 	.byte	0x3f
	.zero		1


	//   ....[66]....
        /*04d4*/ 	.word	0x00008410
        /*04d8*/ 	.word	0x0000000f
        /*04dc*/ 	.word	0x00000000
        /*04e0*/ 	.short	0x010a
        /*04e2*/ 	.byte	0x3f
	.zero		1


	//   ....[67]....
        /*04e4*/ 	.word	0x00008470
        /*04e8*/ 	.word	0x00000000
        /*04ec*/ 	.word	0x00000010
        /*04f0*/ 	.short	0x010a
        /*04f2*/ 	.byte	0x3f
	.zero		1


	//   ....[68]....
        /*04f4*/ 	.word	0x00008540
        /*04f8*/ 	.word	0x00000006
        /*04fc*/ 	.word	0x00000070
        /*0500*/ 	.short	0x010a
        /*0502*/ 	.byte	0x3f
	.zero		1


	//   ....[69]....
        /*0504*/ 	.word	0x00008610
        /*0508*/ 	.word	0x00000005
        /*050c*/ 	.word	0x00000000
        /*0510*/ 	.short	0x010a
        /*0512*/ 	.byte	0x3f
	.zero		1


	//   ....[70]....
        /*0514*/ 	.word	0x00008660
        /*0518*/ 	.word	0x00000007
        /*051c*/ 	.word	0x00000000
        /*0520*/ 	.short	0x010a
        /*0522*/ 	.byte	0x3f
	.zero		1


	//   ....[71]....
        /*0524*/ 	.word	0x000086b0
        /*0528*/ 	.word	0x00000006
        /*052c*/ 	.word	0x00000000
        /*0530*/ 	.short	0x010a
        /*0532*/ 	.byte	0x3f
	.zero		1


	//   ....[72]....
        /*0534*/ 	.word	0x00008700
        /*0538*/ 	.word	0x00000009
        /*053c*/ 	.word	0x00000000
        /*0540*/ 	.short	0x010a
        /*0542*/ 	.byte	0x3f
	.zero		1


	//   ....[73]....
        /*0544*/ 	.word	0x00008750
        /*0548*/ 	.word	0x00000006
        /*054c*/ 	.word	0x00000000
        /*0550*/ 	.short	0x010a
        /*0552*/ 	.byte	0x3f
	.zero		1


	//   ....[74]....
        /*0554*/ 	.word	0x000087a0
        /*0558*/ 	.word	0x00000009
        /*055c*/ 	.word	0x00000000
        /*0560*/ 	.short	0x010a
        /*0562*/ 	.byte	0x3f
	.zero		1


	//   ....[75]....
        /*0564*/ 	.word	0x000087f0
        /*0568*/ 	.word	0x00000006
        /*056c*/ 	.word	0x00000000
        /*0570*/ 	.short	0x010a
        /*0572*/ 	.byte	0x3f
	.zero		1


	//   ....[76]....
        /*0574*/ 	.word	0x00008840
        /*0578*/ 	.word	0x00000009
        /*057c*/ 	.word	0x00000000
        /*0580*/ 	.short	0x010a
        /*0582*/ 	.byte	0x3f
	.zero		1


	//   ....[77]....
        /*0584*/ 	.word	0x00008890
        /*0588*/ 	.word	0x00000006
        /*058c*/ 	.word	0x00000000
        /*0590*/ 	.short	0x010a
        /*0592*/ 	.byte	0x3f
	.zero		1


	//   ....[78]....
        /*0594*/ 	.word	0x000088e0
        /*0598*/ 	.word	0x00000009
        /*059c*/ 	.word	0x00000000
        /*05a0*/ 	.short	0x010a
        /*05a2*/ 	.byte	0x3f
	.zero		1


	//   ....[79]....
        /*05a4*/ 	.word	0x00008930
        /*05a8*/ 	.word	0x00000006
        /*05ac*/ 	.word	0x00000000
        /*05b0*/ 	.short	0x010a
        /*05b2*/ 	.byte	0x3f
	.zero		1


	//   ....[80]....
        /*05b4*/ 	.word	0x00008980
        /*05b8*/ 	.word	0x00000009
        /*05bc*/ 	.word	0x00000000
        /*05c0*/ 	.short	0x010a
        /*05c2*/ 	.byte	0x3f
	.zero		1


	//   ....[81]....
        /*05c4*/ 	.word	0x000089d0
        /*05c8*/ 	.word	0x00000006
        /*05cc*/ 	.word	0x00000000
        /*05d0*/ 	.short	0x010a
        /*05d2*/ 	.byte	0x3f
	.zero		1


	//----- nvinfo : EIATTR_NUM_MBARRIERS
	.align		4
.L_36:
        /*05d4*/ 	.byte	0x03, 0x38
        /*05d6*/ 	.short	0x0022


	//----- nvinfo : EIATTR_EXIT_INSTR_OFFSETS
	.align		4
        /*05d8*/ 	.byte	0x04, 0x1c
        /*05da*/ 	.short	(.L_38 - .L_37)


	//   ....[0]....
.L_37:
        /*05dc*/ 	.word	0x00001320


	//   ....[1]....
        /*05e0*/ 	.word	0x00001380


	//   ....[2]....
        /*05e4*/ 	.word	0x00006aa0


	//   ....[3]....
        /*05e8*/ 	.word	0x00006ad0


	//   ....[4]....
        /*05ec*/ 	.word	0x00008290


	//----- nvinfo : EIATTR_MAX_THREADS
	.align		4
.L_38:
        /*05f0*/ 	.byte	0x04, 0x05
        /*05f2*/ 	.short	(.L_40 - .L_39)
.L_39:
        /*05f4*/ 	.word	0x00000180
        /*05f8*/ 	.word	0x00000001
        /*05fc*/ 	.word	0x00000001


	//----- nvinfo : EIATTR_CRS_STACK_SIZE
	.align		4
.L_40:
        /*0600*/ 	.byte	0x04, 0x1e
        /*0602*/ 	.short	(.L_42 - .L_41)
.L_41:
        /*0604*/ 	.word	0x00000000


	//----- nvinfo : EIATTR_CBANK_PARAM_SIZE
	.align		4
.L_42:
        /*0608*/ 	.byte	0x03, 0x19
        /*060a*/ 	.short	0x0470


	//----- nvinfo : EIATTR_PARAM_CBANK
	.align		4
        /*060c*/ 	.byte	0x04, 0x0a
        /*060e*/ 	.short	(.L_44 - .L_43)
	.align		4
.L_43:
        /*0610*/ 	.word	index@(.nv.constant0._ZN7cutlass13device_kernelINS_4gemm6kernel13GemmUniversalIN4cute5tupleIJiiiiEEENS1_10collective13CollectiveMmaINS1_39MainloopSm90TmaGmmaRmemAWarpSpecializedILi14ENS5_IJNS4_1CILi1EEESB_SB_EEENS1_32KernelTmaWarpSpecializedPingpongEEENS5_IJNSA_ILi64EEESF_NSA_ILi128EEEEEENS_12float_e5m2_tENS5_IJlSB_lEEESI_NS5_IJSB_llEEENS4_8TiledMMAINS4_8MMA_AtomIJNS4_4SM904GMMA30MMA_64x64x32_F32E5M2E5M2_RS_TNILNSO_7ScaleInE1ELSQ_1EEEEEENS4_6LayoutISC_NS5_IJNSA_ILi0EEESU_SU_EEEEENS5_IJNS4_10UnderscoreESX_SX_EEEEENS4_13SM90_TMA_LOADENS4_14ComposedLayoutINS4_7SwizzleILi3ELi4ELi3EEENS4_18smem_ptr_flag_bitsILi8EEENST_INS5_IJNSA_ILi8EEESG_EEENS5_IJSG_SB_EEEEEEEvNS4_8identityES10_NS11_INS12_ILi2ELi4ELi3EEES15_NST_INS5_IJSF_S16_EEENS5_IJSB_SF_EEEEEEENS4_9Copy_AtomIJNS4_39AutoVectorizingCopyWithAssumedAlignmentILi128EEESI_EEES1B_EENS_8epilogue10collective6detail29Sm90TmaWarpSpecializedAdapterINS1N_15DefaultEpilogueISI_SJ_SJ_NS1M_6thread17LinearCombinationISI_Li1EffLNS1R_9ScaleType4KindE0ELNS_15FloatRoundStyleE2ESI_EENS1_15EpilogueDefaultEEEEEvvEEEEvNT_6ParamsE)
        /*0614*/ 	.short	0x0210
        /*0616*/ 	.short	0x0470


	//----- nvinfo : EIATTR_SW_WAR
	.align		4
.L_44:
        /*0618*/ 	.byte	0x04, 0x36
        /*061a*/ 	.short	(.L_46 - .L_45)
.L_45:
        /*061c*/ 	.word	0x00000008
.L_46:


//--------------------- .nv.callgraph             --------------------------
	.section	.nv.callgraph,"",@"SHT_CUDA_CALLGRAPH"
	.align	4
	.sectionentsize	8
	.align		4
        /*0000*/ 	.word	0x00000000
	.align		4
        /*0004*/ 	.word	0xffffffff
	.align		4
        /*0008*/ 	.word	index@(_ZN7cutlass13device_kernelINS_4gemm6kernel13GemmUniversalIN4cute5tupleIJiiiiEEENS1_10collective13CollectiveMmaINS1_39MainloopSm90TmaGmmaRmemAWarpSpecializedILi14ENS5_IJNS4_1CILi1EEESB_SB_EEENS1_32KernelTmaWarpSpecializedPingpongEEENS5_IJNSA_ILi64EEESF_NSA_ILi128EEEEEENS_12float_e5m2_tENS5_IJlSB_lEEESI_NS5_IJSB_llEEENS4_8TiledMMAINS4_8MMA_AtomIJNS4_4SM904GMMA30MMA_64x64x32_F32E5M2E5M2_RS_TNILNSO_7ScaleInE1ELSQ_1EEEEEENS4_6LayoutISC_NS5_IJNSA_ILi0EEESU_SU_EEEEENS5_IJNS4_10UnderscoreESX_SX_EEEEENS4_13SM90_TMA_LOADENS4_14ComposedLayoutINS4_7SwizzleILi3ELi4ELi3EEENS4_18smem_ptr_flag_bitsILi8EEENST_INS5_IJNSA_ILi8EEESG_EEENS5_IJSG_SB_EEEEEEEvNS4_8identityES10_NS11_INS12_ILi2ELi4ELi3EEES15_NST_INS5_IJSF_S16_EEENS5_IJSB_SF_EEEEEEENS4_9Copy_AtomIJNS4_39AutoVectorizingCopyWithAssumedAlignmentILi128EEESI_EEES1B_EENS_8epilogue10collective6detail29Sm90TmaWarpSpecializedAdapterINS1N_15DefaultEpilogueISI_SJ_SJ_NS1M_6thread17LinearCombinationISI_Li1EffLNS1R_9ScaleType4KindE0ELNS_15FloatRoundStyleE2ESI_EENS1_15EpilogueDefaultEEEEEvvEEEEvNT_6ParamsE)
	.align		4
        /*000c*/ 	.word	index@(__assertfail)
	.align		4
        /*0010*/ 	.word	0x00000000
	.align		4
        /*0014*/ 	.word	0xfffffffe
	.align		4
        /*0018*/ 	.word	0x00000000
	.align		4
        /*001c*/ 	.word	0xfffffffd
	.align		4
        /*0020*/ 	.word	0x00000000
	.align		4
        /*0024*/ 	.word	0xfffffffc


//--------------------- .nv.constant4             --------------------------
	.section	.nv.constant4,"a",@progbits
	.align	8
	.align		8
.nv.constant4:
        /*0000*/ 	.dword	__assertfail
	.align		8
        /*0008*/ 	.dword	__unnamed_1
	.align		8
        /*0010*/ 	.dword	__unnamed_2
	.align		8
        /*0018*/ 	.dword	_ZN40_INTERNAL_1e4bdef4_4_k_cu_89fb5155_225654cuda3std3__45__cpo5beginE
	.align		8
        /*0020*/ 	.dword	_ZN40_INTERNAL_1e4bdef4_4_k_cu_89fb5155_225654cuda3std3__45__cpo3endE
	.align		8
        /*0028*/ 	.dword	_ZN40_INTERNAL_1e4bdef4_4_k_cu_89fb5155_225654cuda3std3__45__cpo6cbeginE
	.align		8
        /*0030*/ 	.dword	_ZN40_INTERNAL_1e4bdef4_4_k_cu_89fb5155_225654cuda3std3__45__cpo4cendE
	.align		8
        /*0038*/ 	.dword	_ZN40_INTERNAL_1e4bdef4_4_k_cu_89fb5155_225654cuda3std3__442_GLOBAL__N__1e4bdef4_4_k_cu_89fb5155_225656ignoreE
	.align		8
        /*0040*/ 	.dword	_ZN40_INTERNAL_1e4bdef4_4_k_cu_89fb5155_225654cuda3std3__419piecewise_constructE
	.align		8
        /*0048*/ 	.dword	_ZN40_INTERNAL_1e4bdef4_4_k_cu_89fb5155_225654cuda3std3__48in_placeE
	.align		8
        /*0050*/ 	.dword	_ZN40_INTERNAL_1e4bdef4_4_k_cu_89fb5155_225654cuda3std6ranges3__45__cpo4swapE
	.align		8
        /*0058*/ 	.dword	_ZN40_INTERNAL_1e4bdef4_4_k_cu_89fb5155_225654cuda3std6ranges3__45__cpo9iter_moveE
	.align		8
        /*0060*/ 	.dword	_ZN40_INTERNAL_1e4bdef4_4_k_cu_89fb5155_225654cute7productE
	.align		8
        /*0068*/ 	.dword	_ZN40_INTERNAL_1e4bdef4_4_k_cu_89fb5155_225654cute1_E
	.align		8
        /*0070*/ 	.dword	$str$24
	.align		8
        /*0078*/ 	.dword	$str$25


//--------------------- .text._ZN7cutlass13device_kernelINS_4gemm6kernel13GemmUniversalIN4cute5tupleIJiiiiEEENS1_10collective13CollectiveMmaINS1_39MainloopSm90TmaGmmaRmemAWarpSpecializedILi14ENS5_IJNS4_1CILi1EEESB_SB_EEENS1_32KernelTmaWarpSpecializedPingpongEEENS5_IJNSA_ILi64EEESF_NSA_ILi128EEEEEENS_12float_e5m2_tENS5_IJlSB_lEEESI_NS5_IJSB_llEEENS4_8TiledMMAINS4_8MMA_AtomIJNS4_4SM904GMMA30MMA_64x64x32_F32E5M2E5M2_RS_TNILNSO_7ScaleInE1ELSQ_1EEEEEENS4_6LayoutISC_NS5_IJNSA_ILi0EEESU_SU_EEEEENS5_IJNS4_10UnderscoreESX_SX_EEEEENS4_13SM90_TMA_LOADENS4_14ComposedLayoutINS4_7SwizzleILi3ELi4ELi3EEENS4_18smem_ptr_flag_bitsILi8EEENST_INS5_IJNSA_ILi8EEESG_EEENS5_IJSG_SB_EEEEEEEvNS4_8identityES10_NS11_INS12_ILi2ELi4ELi3EEES15_NST_INS5_IJSF_S16_EEENS5_IJSB_SF_EEEEEEENS4_9Copy_AtomIJNS4_39AutoVectorizingCopyWithAssumedAlignmentILi128EEESI_EEES1B_EENS_8epilogue10collective6detail29Sm90TmaWarpSpecializedAdapterINS1N_15DefaultEpilogueISI_SJ_SJ_NS1M_6thread17LinearCombinationISI_Li1EffLNS1R_9ScaleType4KindE0ELNS_15FloatRoundStyleE2ESI_EENS1_15EpilogueDefaultEEEEEvvEEEEvNT_6ParamsE --------------------------
	.section	.text._ZN7cutlass13device_kernelINS_4gemm6kernel13GemmUniversalIN4cute5tupleIJiiiiEEENS1_10collective13CollectiveMmaINS1_39MainloopSm90TmaGmmaRmemAWarpSpecializedILi14ENS5_IJNS4_1CILi1EEESB_SB_EEENS1_32KernelTmaWarpSpecializedPingpongEEENS5_IJNSA_ILi64EEESF_NSA_ILi128EEEEEENS_12float_e5m2_tENS5_IJlSB_lEEESI_NS5_IJSB_llEEENS4_8TiledMMAINS4_8MMA_AtomIJNS4_4SM904GMMA30MMA_64x64x32_F32E5M2E5M2_RS_TNILNSO_7ScaleInE1ELSQ_1EEEEEENS4_6LayoutISC_NS5_IJNSA_ILi0EEESU_SU_EEEEENS5_IJNS4_10UnderscoreESX_SX_EEEEENS4_13SM90_TMA_LOADENS4_14ComposedLayoutINS4_7SwizzleILi3ELi4ELi3EEENS4_18smem_ptr_flag_bitsILi8EEENST_INS5_IJNSA_ILi8EEESG_EEENS5_IJSG_SB_EEEEEEEvNS4_8identityES10_NS11_INS12_ILi2ELi4ELi3EEES15_NST_INS5_IJSF_S16_EEENS5_IJSB_SF_EEEEEEENS4_9Copy_AtomIJNS4_39AutoVectorizingCopyWithAssumedAlignmentILi128EEESI_EEES1B_EENS_8epilogue10collective6detail29Sm90TmaWarpSpecializedAdapterINS1N_15DefaultEpilogueISI_SJ_SJ_NS1M_6thread17LinearCombinationISI_Li1EffLNS1R_9ScaleType4KindE0ELNS_15FloatRoundStyleE2ESI_EENS1_15EpilogueDefaultEEEEEvvEEEEvNT_6ParamsE,"ax",@progbits
	.align	128
.text._ZN7cutlass13device_kernelINS_4gemm6kernel13GemmUniversalIN4cute5tupleIJiiiiEEENS1_10collective13CollectiveMmaINS1_39MainloopSm90TmaGmmaRmemAWarpSpecializedILi14ENS5_IJNS4_1CILi1EEESB_SB_EEENS1_32KernelTmaWarpSpecializedPingpongEEENS5_IJNSA_ILi64EEESF_NSA_ILi128EEEEEENS_12float_e5m2_tENS5_IJlSB_lEEESI_NS5_IJSB_llEEENS4_8TiledMMAINS4_8MMA_AtomIJNS4_4SM904GMMA30MMA_64x64x32_F32E5M2E5M2_RS_TNILNSO_7ScaleInE1ELSQ_1EEEEEENS4_6LayoutISC_NS5_IJNSA_ILi0EEESU_SU_EEEEENS5_IJNS4_10UnderscoreESX_SX_EEEEENS4_13SM90_TMA_LOADENS4_14ComposedLayoutINS4_7SwizzleILi3ELi4ELi3EEENS4_18smem_ptr_flag_bitsILi8EEENST_INS5_IJNSA_ILi8EEESG_EEENS5_IJSG_SB_EEEEEEEvNS4_8identityES10_NS11_INS12_ILi2ELi4ELi3EEES15_NST_INS5_IJSF_S16_EEENS5_IJSB_SF_EEEEEEENS4_9Copy_AtomIJNS4_39AutoVectorizingCopyWithAssumedAlignmentILi128EEESI_EEES1B_EENS_8epilogue10collective6detail29Sm90TmaWarpSpecializedAdapterINS1N_15DefaultEpilogueISI_SJ_SJ_NS1M_6thread17LinearCombinationISI_Li1EffLNS1R_9ScaleType4KindE0ELNS_15FloatRoundStyleE2ESI_EENS1_15EpilogueDefaultEEEEEvvEEEEvNT_6ParamsE:
        .type           _ZN7cutlass13device_kernelINS_4gemm6kernel13GemmUniversalIN4cute5tupleIJiiiiEEENS1_10collective13CollectiveMmaINS1_39MainloopSm90TmaGmmaRmemAWarpSpecializedILi14ENS5_IJNS4_1CILi1EEESB_SB_EEENS1_32KernelTmaWarpSpecializedPingpongEEENS5_IJNSA_ILi64EEESF_NSA_ILi128EEEEEENS_12float_e5m2_tENS5_IJlSB_lEEESI_NS5_IJSB_llEEENS4_8TiledMMAINS4_8MMA_AtomIJNS4_4SM904GMMA30MMA_64x64x32_F32E5M2E5M2_RS_TNILNSO_7ScaleInE1ELSQ_1EEEEEENS4_6LayoutISC_NS5_IJNSA_ILi0EEESU_SU_EEEEENS5_IJNS4_10UnderscoreESX_SX_EEEEENS4_13SM90_TMA_LOADENS4_14ComposedLayoutINS4_7SwizzleILi3ELi4ELi3EEENS4_18smem_ptr_flag_bitsILi8EEENST_INS5_IJNSA_ILi8EEESG_EEENS5_IJSG_SB_EEEEEEEvNS4_8identityES10_NS11_INS12_ILi2ELi4ELi3EEES15_NST_INS5_IJSF_S16_EEENS5_IJSB_SF_EEEEEEENS4_9Copy_AtomIJNS4_39AutoVectorizingCopyWithAssumedAlignmentILi128EEESI_EEES1B_EENS_8epilogue10collective6detail29Sm90TmaWarpSpecializedAdapterINS1N_15DefaultEpilogueISI_SJ_SJ_NS1M_6thread17LinearCombinationISI_Li1EffLNS1R_9ScaleType4KindE0ELNS_15FloatRoundStyleE2ESI_EENS1_15EpilogueDefaultEEEEEvvEEEEvNT_6ParamsE,@function
        .size           _ZN7cutlass13device_kernelINS_4gemm6kernel13GemmUniversalIN4cute5tupleIJiiiiEEENS1_10collective13CollectiveMmaINS1_39MainloopSm90TmaGmmaRmemAWarpSpecializedILi14ENS5_IJNS4_1CILi1EEESB_SB_EEENS1_32KernelTmaWarpSpecializedPingpongEEENS5_IJNSA_ILi64EEESF_NSA_ILi128EEEEEENS_12float_e5m2_tENS5_IJlSB_lEEESI_NS5_IJSB_llEEENS4_8TiledMMAINS4_8MMA_AtomIJNS4_4SM904GMMA30MMA_64x64x32_F32E5M2E5M2_RS_TNILNSO_7ScaleInE1ELSQ_1EEEEEENS4_6LayoutISC_NS5_IJNSA_ILi0EEESU_SU_EEEEENS5_IJNS4_10UnderscoreESX_SX_EEEEENS4_13SM90_TMA_LOADENS4_14ComposedLayoutINS4_7SwizzleILi3ELi4ELi3EEENS4_18smem_ptr_flag_bitsILi8EEENST_INS5_IJNSA_ILi8EEESG_EEENS5_IJSG_SB_EEEEEEEvNS4_8identityES10_NS11_INS12_ILi2ELi4ELi3EEES15_NST_INS5_IJSF_S16_EEENS5_IJSB_SF_EEEEEEENS4_9Copy_AtomIJNS4_39AutoVectorizingCopyWithAssumedAlignmentILi128EEESI_EEES1B_EENS_8epilogue10collective6detail29Sm90TmaWarpSpecializedAdapterINS1N_15DefaultEpilogueISI_SJ_SJ_NS1M_6thread17LinearCombinationISI_Li1EffLNS1R_9ScaleType4KindE0ELNS_15FloatRoundStyleE2ESI_EENS1_15EpilogueDefaultEEEEEvvEEEEvNT_6ParamsE,(.L_x_173 - _ZN7cutlass13device_kernelINS_4gemm6kernel13GemmUniversalIN4cute5tupleIJiiiiEEENS1_10collective13CollectiveMmaINS1_39MainloopSm90TmaGmmaRmemAWarpSpecializedILi14ENS5_IJNS4_1CILi1EEESB_SB_EEENS1_32KernelTmaWarpSpecializedPingpongEEENS5_IJNSA_ILi64EEESF_NSA_ILi128EEEEEENS_12float_e5m2_tENS5_IJlSB_lEEESI_NS5_IJSB_llEEENS4_8TiledMMAINS4_8MMA_AtomIJNS4_4SM904GMMA30MMA_64x64x32_F32E5M2E5M2_RS_TNILNSO_7ScaleInE1ELSQ_1EEEEEENS4_6LayoutISC_NS5_IJNSA_ILi0EEESU_SU_EEEEENS5_IJNS4_10UnderscoreESX_SX_EEEEENS4_13SM90_TMA_LOADENS4_14ComposedLayoutINS4_7SwizzleILi3ELi4ELi3EEENS4_18smem_ptr_flag_bitsILi8EEENST_INS5_IJNSA_ILi8EEESG_EEENS5_IJSG_SB_EEEEEEEvNS4_8identityES10_NS11_INS12_ILi2ELi4ELi3EEES15_NST_INS5_IJSF_S16_EEENS5_IJSB_SF_EEEEEEENS4_9Copy_AtomIJNS4_39AutoVectorizingCopyWithAssumedAlignmentILi128EEESI_EEES1B_EENS_8epilogue10collective6detail29Sm90TmaWarpSpecializedAdapterINS1N_15DefaultEpilogueISI_SJ_SJ_NS1M_6thread17LinearCombinationISI_Li1EffLNS1R_9ScaleType4KindE0ELNS_15FloatRoundStyleE2ESI_EENS1_15EpilogueDefaultEEEEEvvEEEEvNT_6ParamsE)
        .other          _ZN7cutlass13device_kernelINS_4gemm6kernel13GemmUniversalIN4cute5tupleIJiiiiEEENS1_10collective13CollectiveMmaINS1_39MainloopSm90TmaGmmaRmemAWarpSpecializedILi14ENS5_IJNS4_1CILi1EEESB_SB_EEENS1_32KernelTmaWarpSpecializedPingpongEEENS5_IJNSA_ILi64EEESF_NSA_ILi128EEEEEENS_12float_e5m2_tENS5_IJlSB_lEEESI_NS5_IJSB_llEEENS4_8TiledMMAINS4_8MMA_AtomIJNS4_4SM904GMMA30MMA_64x64x32_F32E5M2E5M2_RS_TNILNSO_7ScaleInE1ELSQ_1EEEEEENS4_6LayoutISC_NS5_IJNSA_ILi0EEESU_SU_EEEEENS5_IJNS4_10UnderscoreESX_SX_EEEEENS4_13SM90_TMA_LOADENS4_14ComposedLayoutINS4_7SwizzleILi3ELi4ELi3EEENS4_18smem_ptr_flag_bitsILi8EEENST_INS5_IJNSA_ILi8EEESG_EEENS5_IJSG_SB_EEEEEEEvNS4_8identityES10_NS11_INS12_ILi2ELi4ELi3EEES15_NST_INS5_IJSF_S16_EEENS5_IJSB_SF_EEEEEEENS4_9Copy_AtomIJNS4_39AutoVectorizingCopyWithAssumedAlignmentILi128EEESI_EEES1B_EENS_8epilogue10collective6detail29Sm90TmaWarpSpecializedAdapterINS1N_15DefaultEpilogueISI_SJ_SJ_NS1M_6thread17LinearCombinationISI_Li1EffLNS1R_9ScaleType4KindE0ELNS_15FloatRoundStyleE2ESI_EENS1_15EpilogueDefaultEEEEEvvEEEEvNT_6ParamsE,@"STO_CUDA_ENTRY STV_DEFAULT"
_ZN7cutlass13device_kernelINS_4gemm6kernel13GemmUniversalIN4cute5tupleIJiiiiEEENS1_10collective13CollectiveMmaINS1_39MainloopSm90TmaGmmaRmemAWarpSpecializedILi14ENS5_IJNS4_1CILi1EEESB_SB_EEENS1_32KernelTmaWarpSpecializedPingpongEEENS5_IJNSA_ILi64EEESF_NSA_ILi128EEEEEENS_12float_e5m2_tENS5_IJlSB_lEEESI_NS5_IJSB_llEEENS4_8TiledMMAINS4_8MMA_AtomIJNS4_4SM904GMMA30MMA_64x64x32_F32E5M2E5M2_RS_TNILNSO_7ScaleInE1ELSQ_1EEEEEENS4_6LayoutISC_NS5_IJNSA_ILi0EEESU_SU_EEEEENS5_IJNS4_10UnderscoreESX_SX_EEEEENS4_13SM90_TMA_LOADENS4_14ComposedLayoutINS4_7SwizzleILi3ELi4ELi3EEENS4_18smem_ptr_flag_bitsILi8EEENST_INS5_IJNSA_ILi8EEESG_EEENS5_IJSG_SB_EEEEEEEvNS4_8identityES10_NS11_INS12_ILi2ELi4ELi3EEES15_NST_INS5_IJSF_S16_EEENS5_IJSB_SF_EEEEEEENS4_9Copy_AtomIJNS4_39AutoVectorizingCopyWithAssumedAlignmentILi128EEESI_EEES1B_EENS_8epilogue10collective6detail29Sm90TmaWarpSpecializedAdapterINS1N_15DefaultEpilogueISI_SJ_SJ_NS1M_6thread17LinearCombinationISI_Li1EffLNS1R_9ScaleType4KindE0ELNS_15FloatRoundStyleE2ESI_EENS1_15EpilogueDefaultEEEEEvvEEEEvNT_6ParamsE:
[----:B------:R-:W0:Y:S01]  /*0000*/  LDC R1, c[0x0][0x28] ;  /* 0x00000a00ff017b82 */ /* 0x000e220000000800 */
[----:B------:R-:W1:Y:S01]  /*0010*/  S2R R0, SR_TID.X ;  /* 0x0000000000007919 */ /* 0x000e620000002100 */
[----:B------:R-:W-:Y:S01]  /*0020*/  ELECT P0, URZ, PT ;  /* 0x00000000003f782f */ /* 0x000fe20003800000 */
[----:B------:R-:W-:Y:S01]  /*0030*/  BSSY B0, `(.L_x_0) ;  /* 0x0000014000007945 */ /* 0x000fe20003800000 */
[----:B-1----:R-:W-:-:S05]  /*0040*/  SHF.R.U32.HI R2, RZ, 0x5, R0 ;  /* 0x00000005ff027819 */ /* 0x002fca0000011600 */
[----:B------:R-:W1:Y:S02]  /*0050*/  SHFL.IDX PT, R3, R2, RZ, 0x1f ;  /* 0x00001fff02037589 */ /* 0x000e6400000e0000 */
[----:B-1----:R-:W-:Y:S02]  /*0060*/  R2UR UR4, R3 ;  /* 0x00000000030472ca */ /* 0x002fe400000e0000 */
[----:B------:R-:W-:-:S05]  /*0070*/  SHF.R.U32.HI R3, RZ, 0x7, R0 ;  /* 0x00000007ff037819 */ /* 0x000fca0000011600 */
[----:B------:R1:W2:Y:S06]  /*0080*/  SHFL.IDX PT, R4, R3, RZ, 0x1f ;  /* 0x00001fff03047589 */ /* 0x0002ac00000e0000 */
[----:B------:R-:W-:Y:S02]  /*0090*/  USHF.R.S32.HI UR5, URZ, 0x1f, UR4 ;  /* 0x0000001f3f057899 */ /* 0x000fe40008011404 */
[----:B------:R-:W-:Y:S02]  /*00a0*/  ISETP.NE.OR P0, PT, RZ, UR4, !P0 ;  /* 0x00000004ff007c0c */ /* 0x000fe4000c705670 */
[----:B------:R-:W-:-:S04]  /*00b0*/  ULEA.HI UR5, UR5, UR4, URZ, 0x2 ;  /* 0x0000000405057291 */ /* 0x000fc8000f8f103f */
[----:B------:R-:W-:-:S04]  /*00c0*/  ULOP3.LUT UR5, UR5, 0xfffffffc, URZ, 0xc0, !UPT ;  /* 0xfffffffc05057892 */ /* 0x000fc8000f8ec03f */
[----:B------:R-:W-:-:S03]  /*00d0*/  UIADD3 UR4, UR4, -UR5, URZ ;  /* 0x8000000504047290 */ /* 0x000fc6000fffe03f */
[----:B01----:R-:W-:Y:S09]  /*00e0*/  @P0 BRA `(.L_x_1) ;  /* 0x0000000000200947 */ /* 0x003ff20003800000 */
[----:B------:R-:W-:Y:S02]  /*00f0*/  ULDC.64 UR6, c[0x0][0x198] ;  /* 0x0000660000067ab9 */ /* 0x000fe40000000a00 */
[----:B------:R-:W-:Y:S02]  /*0100*/  UIADD3 UR8, UP0, UR6, 0xf0, URZ ;  /* 0x000000f006087890 */ /* 0x000fe4000ff1e03f */
[----:B------:R-:W-:Y:S02]  /*0110*/  UIADD3 UR6, UP1, UR6, 0x1f0, URZ ;  /* 0x000001f006067890 */ /* 0x000fe4000ff3e03f */
[----:B------:R-:W-:Y:S02]  /*0120*/  UIADD3.X UR9, URZ, UR7, URZ, UP0, !UPT ;  /* 0x000000073f097290 */ /* 0x000fe400087fe43f */
[----:B------:R-:W-:-:S07]  /*0130*/  UIADD3.X UR7, URZ, UR7, URZ, UP1, !UPT ;  /* 0x000000073f077290 */ /* 0x000fce0008ffe43f */
[----:B------:R0:W-:Y:S02]  /*0140*/  UTMACCTL.PF [UR8] ;  /* 0x00000000080079b9 */ /* 0x0001e40008040000 */
[----:B------:R0:W-:Y:S02]  /*0150*/  UTMACCTL.PF [UR6] ;  /* 0x00000000060079b9 */ /* 0x0001e40008040000 */
[----:B0-----:R-:W-:Y:S01]  /*0160*/  NOP ;  /* 0x0000000000007918 */ /* 0x001fe20000000000 */
.L_x_1:
[----:B------:R-:W-:Y:S05]  /*0170*/  BSYNC B0 ;  /* 0x0000000000007941 */ /* 0x000fea0003800000 */
.L_x_0:
[----:B------:R-:W0:Y:S01]  /*0180*/  SHFL.IDX PT, R5, R2, RZ, 0x1f ;  /* 0x00001fff02057589 */ /* 0x000e2200000e0000 */
[----:B--2---:R-:W-:Y:S01]  /*0190*/  R2UR UR13, R4 ;  /* 0x00000000040d72ca */ /* 0x004fe200000e0000 */
[----:B------:R-:W-:-:S04]  /*01a0*/  UISETP.NE.AND UP0, UPT, UR4, 0x3, UPT ;  /* 0x000000030400788c */ /* 0x000fc8000bf05270 */
[----:B------:R-:W-:-:S08]  /*01b0*/  UISETP.EQ.OR UP0, UPT, UR4, URZ, !UP0 ;  /* 0x0000003f0400728c */ /* 0x000fd0000c702670 */
[----:B------:R-:W-:Y:S02]  /*01c0*/  UIADD3 UR12, UR13, -0x1, URZ ;  /* 0xffffffff0d0c7890 */ /* 0x000fe4000fffe03f */
[----:B------:R-:W-:Y:S02]  /*01d0*/  UISETP.EQ.AND UP0, UPT, UR13, URZ, UP0 ;  /* 0x0000003f0d00728c */ /* 0x000fe40008702270 */
[----:B------:R-:W-:Y:S02]  /*01e0*/  UISETP.GE.U32.AND UP1, UPT, UR12, 0x2, UPT ;  /* 0x000000020c00788c */ /* 0x000fe4000bf26070 */
[----:B------:R-:W-:Y:S01]  /*01f0*/  USEL UR42, URZ, 0x1, !UP0 ;  /* 0x000000013f2a7887 */ /* 0x000fe2000c000000 */
[----:B0-----:R-:W-:-:S03]  /*0200*/  ISETP.NE.AND P0, PT, R5, RZ, PT ;  /* 0x000000ff0500720c */ /* 0x001fc60003f05270 */
[----:B------:R-:W-:-:S10]  /*0210*/  USEL UR42, UR42, 0x2, UP1 ;  /* 0x000000022a2a7887 */ /* 0x000fd40008800000 */
[----:B------:R-:W-:Y:S05]  /*0220*/  @P0 BRA `(.L_x_2) ;  /* 0x0000000000b40947 */ /* 0x000fea0003800000 */
[----:B------:R-:W-:Y:S01]  /*0230*/  ELECT P0, URZ, PT ;  /* 0x00000000003f782f */ /* 0x000fe20003800000 */
[----:B------:R-:W-:-:S12]  /*0240*/  BSSY B0, `(.L_x_2) ;  /* 0x000002b000007945 */ /* 0x000fd80003800000 */
[----:B------:R-:W-:Y:S05]  /*0250*/  @!P0 BRA `(.L_x_3) ;  /* 0x0000000000a48947 */ /* 0x000fea0003800000 */
[----:B------:R-:W0:Y:S01]  /*0260*/  S2UR UR6, SR_CgaCtaId ;  /* 0x00000000000679c3 */ /* 0x000e220000008800 */
[----:B------:R-:W-:Y:S01]  /*0270*/  UMOV UR5, 0x400 ;  /* 0x0000040000057882 */ /* 0x000fe20000000000 */
[----:B------:R-:W-:Y:S01]  /*0280*/  UMOV UR7, 0x1 ;  /* 0x0000000100077882 */ /* 0x000fe20000000000 */
[----:B------:R-:W-:Y:S02]  /*0290*/  UMOV UR8, 0x80 ;  /* 0x0000008000087882 */ /* 0x000fe40000000000 */
[----:B------:R-:W-:-:S04]  /*02a0*/  UIADD3 UR8, -UR8, 0x100000, URZ ;  /* 0x0010000008087890 */ /* 0x000fc8000fffe13f */
[----:B------:R-:W-:Y:S02]  /*02b0*/  USHF.L.U32 UR9, UR8, 0xb, URZ ;  /* 0x0000000b08097899 */ /* 0x000fe4000800063f */
[----:B------:R-:W-:Y:S02]  /*02c0*/  USHF.L.U32 UR8, UR8, 0x1, URZ ;  /* 0x0000000108087899 */ /* 0x000fe4000800063f */
[----:B0-----:R-:W-:Y:S02]  /*02d0*/  ULEA UR5, UR6, UR5, 0x18 ;  /* 0x0000000506057291 */ /* 0x001fe4000f8ec03f */
[----:B------:R-:W-:-:S04]  /*02e0*/  UIADD3 UR6, -UR7, 0x100000, URZ ;  /* 0x0010000007067890 */ /* 0x000fc8000fffe13f */
[----:B------:R-:W-:Y:S02]  /*02f0*/  USHF.L.U32 UR7, UR6, 0xb, URZ ;  /* 0x0000000b06077899 */ /* 0x000fe4000800063f */
[----:B------:R-:W-:Y:S01]  /*0300*/  USHF.L.U32 UR6, UR6, 0x1, URZ ;  /* 0x0000000106067899 */ /* 0x000fe2000800063f */
[----:B------:R-:W0:Y:S11]  /*0310*/  FENCE.VIEW.ASYNC.S ;  /* 0x00000000000073c6 */ /* 0x000e360000000000 */
[----:B0-----:R0:W1:Y:S01]  /*0320*/  SYNCS.EXCH.64 URZ, [UR5], UR6 ;  /* 0x00000006053f75b2 */ /* 0x0010620008000100 */
[----:B------:R0:W2:Y:S01]  /*0330*/  SYNCS.EXCH.64 URZ, [UR5+0x70], UR8 ;  /* 0x00007008053f75b2 */ /* 0x0000a20008000100 */
[----:B------:R0:W3:Y:S01]  /*0340*/  SYNCS.EXCH.64 URZ, [UR5+0x8], UR6 ;  /* 0x00000806053f75b2 */ /* 0x0000e20008000100 */
[----:B------:R0:W4:Y:S01]  /*0350*/  SYNCS.EXCH.64 URZ, [UR5+0x78], UR8 ;  /* 0x00007808053f75b2 */ /* 0x0001220008000100 */
[----:B------:R0:W0:Y:S01]  /*0360*/  SYNCS.EXCH.64 URZ, [UR5+0x10], UR6 ;  /* 0x00001006053f75b2 */ /* 0x0000220008000100 */
        /* <DEDUP_REMOVED lines=23> */
[----:B-1234-:R-:W-:Y:S01]  /*04e0*/  NOP ;  /* 0x0000000000007918 */ /* 0x01efe20000000000 */
.L_x_3:
[----:B0-----:R-:W-:Y:S05]  /*04f0*/  BSYNC B0 ;  /* 0x0000000000007941 */ /* 0x001fea0003800000 */
.L_x_2:
[----:B------:R-:W0:Y:S01]  /*0500*/  SHFL.IDX PT, R5, R2, RZ, 0x1f ;  /* 0x00001fff02057589 */ /* 0x000e2200000e0000 */
[----:B------:R-:W-:Y:S01]  /*0510*/  ELECT P0, URZ, PT ;  /* 0x00000000003f782f */ /* 0x000fe20003800000 */
[----:B------:R-:W-:Y:S01]  /*0520*/  NOP ;  /* 0x0000000000007918 */ /* 0x000fe20000000000 */
[----:B------:R-:W-:Y:S01]  /*0530*/  ELECT P1, URZ, PT ;  /* 0x00000000003f782f */ /* 0x000fe20003820000 */
[----:B------:R-:W1:Y:S01]  /*0540*/  SHFL.IDX PT, R4, R2, RZ, 0x1f ;  /* 0x00001fff02047589 */ /* 0x000e6200000e0000 */
[----:B------:R-:W-:Y:S01]  /*0550*/  UMOV UR6, 0x20 ;  /* 0x0000002000067882 */ /* 0x000fe20000000000 */
[----:B------:R-:W-:Y:S01]  /*0560*/  UMOV UR9, 0x80 ;  /* 0x0000008000097882 */ /* 0x000fe20000000000 */
[----:B------:R-:W-:Y:S01]  /*0570*/  NOP ;  /* 0x0000000000007918 */ /* 0x000fe20000000000 */
[----:B------:R2:W3:Y:S01]  /*0580*/  SHFL.IDX PT, R12, R3, RZ, 0x1f ;  /* 0x00001fff030c7589 */ /* 0x0004e200000e0000 */
[----:B------:R-:W-:Y:S01]  /*0590*/  ULDC.64 UR36, c[0x0][0x208] ;  /* 0x0000820000247ab9 */ /* 0x000fe20000000a00 */
[----:B--2---:R-:W-:-:S04]  /*05a0*/  SHF.R.S32.HI R3, RZ, 0x1f, R0 ;  /* 0x0000001fff037819 */ /* 0x004fc80000011400 */
[----:B------:R-:W-:Y:S02]  /*05b0*/  LEA.HI R3, R3, R0, RZ, 0x7 ;  /* 0x0000000003037211 */ /* 0x000fe400078f38ff */
[----:B0-----:R-:W-:Y:S02]  /*05c0*/  ISETP.NE.OR P0, PT, R5, RZ, !P0 ;  /* 0x000000ff0500720c */ /* 0x001fe40004705670 */
[----:B------:R-:W-:Y:S02]  /*05d0*/  LOP3.LUT R3, R3, 0xffffff80, RZ, 0xc0, !PT ;  /* 0xffffff8003037812 */ /* 0x000fe400078ec0ff */
[----:B-1----:R-:W-:-:S03]  /*05e0*/  ISETP.NE.OR P1, PT, R4, RZ, !P1 ;  /* 0x000000ff0400720c */ /* 0x002fc60004f25670 */
[----:B------:R-:W-:-:S06]  /*05f0*/  IMAD.IADD R23, R0, 0x1, -R3 ;  /* 0x0000000100177824 */ /* 0x000fcc00078e0a03 */
[----:B------:R-:W-:-:S04]  /*0600*/  VOTEU.ALL UP0, P0 ;  /* 0x00000000003f7886 */ /* 0x000fc80000000000 */
[----:B------:R-:W-:Y:S01]  /*0610*/  VOTEU.ALL UP1, P1 ;  /* 0x00000000003f7886 */ /* 0x000fe20000820000 */
[----:B------:R-:W0:Y:S01]  /*0620*/  @!UP0 S2UR UR8, SR_CgaCtaId ;  /* 0x00000000000889c3 */ /* 0x000e220000008800 */
[----:B------:R-:W-:Y:S01]  /*0630*/  @!UP0 UMOV UR5, 0x400 ;  /* 0x0000040000058882 */ /* 0x000fe20000000000 */
[----:B------:R-:W-:-:S04]  /*0640*/  @!UP0 UIADD3 UR6, -UR6, 0x100000, URZ ;  /* 0x0010000006068890 */ /* 0x000fc8000fffe13f */
[----:B------:R-:W-:Y:S02]  /*0650*/  @!UP0 USHF.L.U32 UR7, UR6, 0xb, URZ ;  /* 0x0000000b06078899 */ /* 0x000fe4000800063f */
[----:B------:R-:W-:Y:S01]  /*0660*/  @!UP0 USHF.L.U32 UR6, UR6, 0x1, URZ ;  /* 0x0000000106068899 */ /* 0x000fe2000800063f */
[----:B------:R-:W-:Y:S01]  /*0670*/  @!UP1 UMOV UR10, 0x400 ;  /* 0x00000400000a9882 */ /* 0x000fe20000000000 */
[----:B------:R-:W-:Y:S01]  /*0680*/  VOTEU.ALL UP2, P1 ;  /* 0x00000000003f7886 */ /* 0x000fe20000840000 */
[----:B------:R-:W-:Y:S01]  /*0690*/  VOTEU.ALL UP3, P1 ;  /* 0x00000000003f7886 */ /* 0x000fe20000860000 */
[----:B------:R-:W-:Y:S01]  /*06a0*/  VOTEU.ALL UP4, P1 ;  /* 0x00000000003f7886 */ /* 0x000fe20000880000 */
[----:B------:R-:W1:Y:S01]  /*06b0*/  @!UP1 S2UR UR11, SR_CgaCtaId ;  /* 0x00000000000b99c3 */ /* 0x000e620000008800 */
[----:B------:R-:W-:Y:S01]  /*06c0*/  VOTEU.ALL UP5, P1 ;  /* 0x00000000003f7886 */ /* 0x000fe200008a0000 */
[----:B------:R-:W-:Y:S01]  /*06d0*/  ISETP.NE.AND P1, PT, RZ, UR13, PT ;  /* 0x0000000dff007c0c */ /* 0x000fe2000bf25270 */
[----:B0-----:R-:W-:-:S02]  /*06e0*/  @!UP0 ULEA UR5, UR8, UR5, 0x18 ;  /* 0x0000000508058291 */ /* 0x001fc4000f8ec03f */
[----:B------:R-:W-:-:S04]  /*06f0*/  @!UP1 UIADD3 UR8, -UR9, 0x100000, URZ ;  /* 0x0010000009089890 */ /* 0x000fc8000fffe13f */
[----:B------:R-:W-:Y:S02]  /*0700*/  @!UP1 USHF.L.U32 UR9, UR8, 0xb, URZ ;  /* 0x0000000b08099899 */ /* 0x000fe4000800063f */
[----:B------:R-:W-:Y:S01]  /*0710*/  @!UP1 USHF.L.U32 UR8, UR8, 0x1, URZ ;  /* 0x0000000108089899 */ /* 0x000fe2000800063f */
[----:B------:R-:W-:Y:S01]  /*0720*/  VOTEU.ALL UP0, P0 ;  /* 0x00000000003f7886 */ /* 0x000fe20000000000 */
[----:B-1----:R-:W-:Y:S01]  /*0730*/  @!UP1 ULEA UR10, UR11, UR10, 0x18 ;  /* 0x0000000a0b0a9291 */ /* 0x002fe2000f8ec03f */
[----:B------:R-:W-:Y:S01]  /*0740*/  VOTEU.ALL UP1, P0 ;  /* 0x00000000003f7886 */ /* 0x000fe20000020000 */
[----:B------:R-:W0:Y:S02]  /*0750*/  FENCE.VIEW.ASYNC.S ;  /* 0x00000000000073c6 */ /* 0x000e240000000000 */
[----:B0-----:R-:W0:Y:S02]  /*0760*/  @!UP0 SYNCS.EXCH.64 URZ, [UR5+0x110], UR6 ;  /* 0x00011006053f85b2 */ /* 0x001e240008000100 */
[----:B------:R1:W0:Y:S01]  /*0770*/  @!UP1 SYNCS.EXCH.64 URZ, [UR5+0x118], UR6 ;  /* 0x00011806053f95b2 */ /* 0x0002220008000100 */
[----:B------:R-:W-:Y:S01]  /*0780*/  NOP ;  /* 0x0000000000007918 */ /* 0x000fe20000000000 */
[----:B-1----:R-:W-:-:S02]  /*0790*/  ULDC.64 UR6, c[0x0][0x598] ;  /* 0x0001660000067ab9 */ /* 0x002fc40000000a00 */
[----:B------:R-:W-:Y:S02]  /*07a0*/  ISETP.NE.U32.AND P0, PT, RZ, UR6, PT ;  /* 0x00000006ff007c0c */ /* 0x000fe4000bf05070 */
[----:B------:R1:W0:Y:S02]  /*07b0*/  @!UP2 SYNCS.EXCH.64 URZ, [UR10+0xf0], UR8 ;  /* 0x0000f0080a3fa5b2 */ /* 0x0002240008000100 */
[----:B------:R-:W-:Y:S01]  /*07c0*/  ISETP.NE.AND.EX P0, PT, RZ, UR7, PT, P0 ;  /* 0x00000007ff007c0c */ /* 0x000fe2000bf05300 */
[----:B------:R1:W0:Y:S01]  /*07d0*/  @!UP3 SYNCS.EXCH.64 URZ, [UR10+0xf8], UR8 ;  /* 0x0000f8080a3fb5b2 */ /* 0x0002220008000100 */
[----:B------:R1:W0:Y:S01]  /*07e0*/  @!UP4 SYNCS.EXCH.64 URZ, [UR10+0x100], UR8 ;  /* 0x000100080a3fc5b2 */ /* 0x0002220008000100 */
[----:B------:R1:W0:Y:S01]  /*07f0*/  @!UP5 SYNCS.EXCH.64 URZ, [UR10+0x108], UR8 ;  /* 0x000108080a3fd5b2 */ /* 0x0002220008000100 */
[----:B------:R-:W-:Y:S01]  /*0800*/  NOP ;  /* 0x0000000000007918 */ /* 0x000fe20000000000 */
[----:B0-----:R-:W-:Y:S08]  /*0810*/  BAR.SYNC.DEFER_BLOCKING 0x0 ;  /* 0x0000000000007b1d */ /* 0x001ff00000010000 */
[----:B-1-3--:R-:W-:Y:S05]  /*0820*/  @!P0 BRA `(.L_x_4) ;  /* 0x00000000001c8947 */ /* 0x00afea0003800000 */
[----:B------:R-:W0:Y:S02]  /*0830*/  LDC.64 R2, c[0x0][0x598] ;  /* 0x00016600ff027b82 */ /* 0x000e240000000a00 */
[----:B0-----:R-:W2:Y:S02]  /*0840*/  LDG.E.64 R2, desc[UR36][R2.64] ;  /* 0x0000002402027981 */ /* 0x001ea4000c1e1b00 */
[----:B--2---:R-:W-:-:S04]  /*0850*/  ISETP.NE.U32.AND P0, PT, R2, RZ, PT ;  /* 0x000000ff0200720c */ /* 0x004fc80003f05070 */
[----:B------:R-:W-:-:S13]  /*0860*/  ISETP.NE.AND.EX P0, PT, R3, RZ, PT, P0 ;  /* 0x000000ff0300720c */ /* 0x000fda0003f05300 */
[----:B------:R-:W-:Y:S05]  /*0870*/  @!P0 BRA `(.L_x_4) ;  /* 0x0000000000088947 */ /* 0x000fea0003800000 */
[----:B------:R1:W5:Y:S01]  /*0880*/  LD.E R56, desc[UR36][R2.64] ;  /* 0x0000002402387980 */ /* 0x000362000c101900 */
[----:B------:R-:W-:Y:S05]  /*0890*/  BRA `(.L_x_5) ;  /* 0x0000000000247947 */ /* 0x000fea0003800000 */
.L_x_4:
[----:B------:R-:W-:Y:S02]  /*08a0*/  ULDC.64 UR6, c[0x0][0x588] ;  /* 0x0001620000067ab9 */ /* 0x000fe40000000a00 */
[----:B------:R-:W-:-:S04]  /*08b0*/  ISETP.NE.U32.AND P0, PT, RZ, UR6, PT ;  /* 0x00000006ff007c0c */ /* 0x000fc8000bf05070 */
[----:B------:R-:W-:-:S13]  /*08c0*/  ISETP.NE.AND.EX P0, PT, RZ, UR7, PT, P0 ;  /* 0x00000007ff007c0c */ /* 0x000fda000bf05300 */
[----:B------:R-:W-:Y:S05]  /*08d0*/  @!P0 BRA `(.L_x_6) ;  /* 0x00000000000c8947 */ /* 0x000fea0003800000 */
[----:B------:R-:W0:Y:S02]  /*08e0*/  LDC.64 R56, c[0x0][0x588] ;  /* 0x00016200ff387b82 */ /* 0x000e240000000a00 */
[----:B0-----:R0:W5:Y:S01]  /*08f0*/  LDG.E R56, desc[UR36][R56.64] ;  /* 0x0000002438387981 */ /* 0x001162000c1e1900 */
[----:B------:R-:W-:Y:S05]  /*0900*/  BRA `(.L_x_5) ;  /* 0x0000000000087947 */ /* 0x000fea0003800000 */
.L_x_6:
[----:B------:R-:W-:Y:S02]  /*0910*/  ULDC UR5, c[0x0][0x580] ;  /* 0x0001600000057ab9 */ /* 0x000fe40000000800 */
[----:B------:R-:W-:-:S07]  /*0920*/  IMAD.U32 R56, RZ, RZ, UR5 ;  /* 0x00000005ff387e24 */ /* 0x000fce000f8e00ff */
.L_x_5:
[----:B------:R-:W-:Y:S02]  /*0930*/  ULDC.64 UR6, c[0x0][0x5a0] ;  /* 0x0001680000067ab9 */ /* 0x000fe40000000a00 */
[----:B------:R-:W-:-:S04]  /*0940*/  ISETP.NE.U32.AND P0, PT, RZ, UR6, PT ;  /* 0x00000006ff007c0c */ /* 0x000fc8000bf05070 */
[----:B------:R-:W-:-:S13]  /*0950*/  ISETP.NE.AND.EX P0, PT, RZ, UR7, PT, P0 ;  /* 0x00000007ff007c0c */ /* 0x000fda000bf05300 */
[----:B------:R-:W-:Y:S05]  /*0960*/  @!P0 BRA `(.L_x_7) ;  /* 0x00000000001c8947 */ /* 0x000fea0003800000 */
[----:B-1----:R-:W1:Y:S02]  /*0970*/  LDC.64 R2, c[0x0][0x5a0] ;  /* 0x00016800ff027b82 */ /* 0x002e640000000a00 */
[----:B-1----:R-:W2:Y:S02]  /*0980*/  LDG.E.64 R2, desc[UR36][R2.64] ;  /* 0x0000002402027981 */ /* 0x002ea4000c1e1b00 */
[----:B--2---:R-:W-:-:S04]  /*0990*/  ISETP.NE.U32.AND P0, PT, R2, RZ, PT ;  /* 0x000000ff0200720c */ /* 0x004fc80003f05070 */
[----:B------:R-:W-:-:S13]  /*09a0*/  ISETP.NE.AND.EX P0, PT, R3, RZ, PT, P0 ;  /* 0x000000ff0300720c */ /* 0x000fda0003f05300 */
[----:B------:R-:W-:Y:S05]  /*09b0*/  @!P0 BRA `(.L_x_7) ;  /* 0x0000000000088947 */ /* 0x000fea0003800000 */
[----:B0-----:R2:W5:Y:S01]  /*09c0*/  LD.E R57, desc[UR36][R2.64] ;  /* 0x0000002402397980 */ /* 0x001562000c101900 */
[----:B------:R-:W-:Y:S05]  /*09d0*/  BRA `(.L_x_8) ;  /* 0x0000000000247947 */ /* 0x000fea0003800000 */
.L_x_7:
[----:B------:R-:W-:Y:S02]  /*09e0*/  ULDC.64 UR6, c[0x0][0x590] ;  /* 0x0001640000067ab9 */ /* 0x000fe40000000a00 */
[----:B------:R-:W-:-:S04]  /*09f0*/  ISETP.NE.U32.AND P0, PT, RZ, UR6, PT ;  /* 0x00000006ff007c0c */ /* 0x000fc8000bf05070 */
[----:B------:R-:W-:-:S13]  /*0a00*/  ISETP.NE.AND.EX P0, PT, RZ, UR7, PT, P0 ;  /* 0x00000007ff007c0c */ /* 0x000fda000bf05300 */
[----:B------:R-:W-:Y:S05]  /*0a10*/  @!P0 BRA `(.L_x_9) ;  /* 0x00000000000c8947 */ /* 0x000fea0003800000 */
[----:B-1----:R-:W0:Y:S02]  /*0a20*/  LDC.64 R2, c[0x0][0x590] ;  /* 0x00016400ff027b82 */ /* 0x002e240000000a00 */
[----:B0-----:R0:W5:Y:S01]  /*0a30*/  LDG.E R57, desc[UR36][R2.64] ;  /* 0x0000002402397981 */ /* 0x001162000c1e1900 */
[----:B------:R-:W-:Y:S05]  /*0a40*/  BRA `(.L_x_8) ;  /* 0x0000000000087947 */ /* 0x000fea0003800000 */
.L_x_9:
[----:B------:R-:W-:Y:S02]  /*0a50*/  ULDC UR5, c[0x0][0x584] ;  /* 0x0001610000057ab9 */ /* 0x000fe40000000800 */
[----:B0-----:R-:W-:-:S07]  /*0a60*/  IMAD.U32 R57, RZ, RZ, UR5 ;  /* 0x00000005ff397e24 */ /* 0x001fce000f8e00ff */
.L_x_8:
[----:B012---:R-:W0:Y:S01]  /*0a70*/  LDC R2, c[0x0][0x65c] ;  /* 0x00019700ff027b82 */ /* 0x007e220000000800 */
[----:B------:R-:W1:Y:S01]  /*0a80*/  S2R R13, SR_CTAID.Y ;  /* 0x00000000000d7919 */ /* 0x000e620000002600 */
[----:B------:R-:W-:Y:S01]  /*0a90*/  UISETP.NE.AND UP0, UPT, UR13, 0x2, UPT ;  /* 0x000000020d00788c */ /* 0x000fe2000bf05270 */
[----:B------:R-:W-:Y:S01]  /*0aa0*/  IMAD.MOV.U32 R5, RZ, RZ, RZ ;  /* 0x000000ffff057224 */ /* 0x000fe200078e00ff */
[----:B------:R-:W-:Y:S01]  /*0ab0*/  ULDC UR5, c[0x0][0x28c] ;  /* 0x0000a30000057ab9 */ /* 0x000fe20000000800 */
[----:B------:R-:W2:Y:S01]  /*0ac0*/  S2R R4, SR_CTAID.X ;  /* 0x0000000000047919 */ /* 0x000ea20000002500 */
[----:B------:R-:W-:Y:S02]  /*0ad0*/  UIADD3 UR5, UR5, 0x7f, URZ ;  /* 0x0000007f05057890 */ /* 0x000fe4000fffe03f */
[----:B------:R-:W-:Y:S01]  /*0ae0*/  PLOP3.LUT P0, PT, PT, PT, UP0, 0x80, 0x0 ;  /* 0x000000000000781c */ /* 0x000fe20003f0f008 */
[----:B------:R-:W-:Y:S01]  /*0af0*/  UMOV UR41, URZ ;  /* 0x0000003f00297c82 */ /* 0x000fe20008000000 */
[----:B------:R-:W-:Y:S01]  /*0b00*/  USHF.R.S32.HI UR8, URZ, 0x1f, UR5 ;  /* 0x0000001f3f087899 */ /* 0x000fe20008011405 */
[----:B------:R-:W-:Y:S01]  /*0b10*/  UMOV UR40, URZ ;  /* 0x0000003f00287c82 */ /* 0x000fe20008000000 */
[----:B------:R-:W-:-:S02]  /*0b20*/  ULDC.64 UR10, c[0x0][0x650] ;  /* 0x00019400000a7ab9 */ /* 0x000fc40000000a00 */
[----:B------:R-:W-:-:S04]  /*0b30*/  ULEA.HI UR8, UR8, UR5, URZ, 0x7 ;  /* 0x0000000508087291 */ /* 0x000fc8000f8f383f */
[----:B------:R-:W-:Y:S01]  /*0b40*/  USHF.R.S32.HI UR43, URZ, 0x7, UR8 ;  /* 0x000000073f2b7899 */ /* 0x000fe20008011408 */
[----:B0-----:R-:W-:-:S04]  /*0b50*/  ISETP.NE.AND P2, PT, R2, 0x1, PT ;  /* 0x000000010200780c */ /* 0x001fc80003f45270 */
[----:B------:R-:W-:-:S09]  /*0b60*/  P2R R3, PR, RZ, 0x4 ;  /* 0x00000004ff037803 */ /* 0x000fd20000000000 */
[----:B------:R-:W2:Y:S01]  /*0b70*/  @P2 LDC R17, c[0x0][0x10] ;  /* 0x00000400ff112b82 */ /* 0x000ea20000000800 */
[----:B-1----:R-:W-:Y:S02]  /*0b80*/  @P2 IMAD.MOV.U32 R6, RZ, RZ, R13 ;  /* 0x000000ffff062224 */ /* 0x002fe400078e000d */
[----:B------:R-:W-:-:S05]  /*0b90*/  @P2 IMAD.MOV.U32 R7, RZ, RZ, RZ ;  /* 0x000000ffff072224 */ /* 0x000fca00078e00ff */
[----:B------:R-:W0:Y:S01]  /*0ba0*/  @!P2 LDC R3, c[0x0][0xc] ;  /* 0x00000300ff03ab82 */ /* 0x000e220000000800 */
[----:B------:R-:W-:Y:S01]  /*0bb0*/  ULDC UR6, c[0x0][0xc] ;  /* 0x0000030000067ab9 */ /* 0x000fe20000000800 */
[----:B------:R-:W-:Y:S01]  /*0bc0*/  ULDC UR7, c[0x0][0x10] ;  /* 0x0000040000077ab9 */ /* 0x000fe20000000800 */
[----:B------:R-:W-:Y:S01]  /*0bd0*/  ULDC UR5, c[0x0][0x14] ;  /* 0x0000050000057ab9 */ /* 0x000fe20000000800 */
[----:B------:R-:W-:-:S04]  /*0be0*/  UIMAD.WIDE.U32 UR6, UR6, UR7, URZ ;  /* 0x00000007060672a5 */ /* 0x000fc8000f8e003f */
[----:B------:R-:W-:Y:S02]  /*0bf0*/  UIMAD.WIDE.U32 UR38, UR6, UR5, URZ ;  /* 0x00000005062672a5 */ /* 0x000fe4000f8e003f */
[----:B------:R-:W-:-:S04]  /*0c00*/  UIMAD UR44, UR7, UR5, URZ ;  /* 0x00000005072c72a4 */ /* 0x000fc8000f8e023f */
[----:B------:R-:W-:Y:S01]  /*0c10*/  UIADD3 UR44, UR39, UR44, URZ ;  /* 0x0000002c272c7290 */ /* 0x000fe2000fffe03f */
[----:B--2---:R-:W-:-:S04]  /*0c20*/  @P2 IMAD.WIDE.U32 R16, R4, R17, R6 ;  /* 0x0000001104102225 */ /* 0x004fc800078e0006 */
[----:B0-----:R-:W-:-:S04]  /*0c30*/  @!P2 IMAD.WIDE.U32 R6, R3, R13, R4 ;  /* 0x0000000d0306a225 */ /* 0x001fc800078e0004 */
[----:B------:R-:W-:Y:S02]  /*0c40*/  @P2 IMAD.MOV.U32 R3, RZ, RZ, RZ ;  /* 0x000000ffff032224 */ /* 0x000fe400078e00ff */
[----:B------:R-:W-:Y:S02]  /*0c50*/  @!P2 IMAD.MOV.U32 R16, RZ, RZ, R6 ;  /* 0x000000ffff10a224 */ /* 0x000fe400078e0006 */
[----:B------:R-:W-:Y:S02]  /*0c60*/  @P2 IMAD.IADD R17, R17, 0x1, R3 ;  /* 0x0000000111112824 */ /* 0x000fe400078e0203 */
[----:B------:R-:W-:Y:S01]  /*0c70*/  @!P2 IMAD.MOV.U32 R17, RZ, RZ, R7 ;  /* 0x000000ffff11a224 */ /* 0x000fe200078e0007 */
[----:B------:R-:W-:Y:S06]  /*0c80*/  @P0 BRA `(.L_x_10) ;  /* 0x0000000000240947 */ /* 0x000fec0003800000 */
[----:B------:R-:W-:Y:S01]  /*0c90*/  USHF.R.U32.HI UR6, URZ, 0x1, UR43 ;  /* 0x000000013f067899 */ /* 0x000fe2000801162b */
[----:B------:R-:W-:Y:S01]  /*0ca0*/  IADD3 R16, P0, R16, UR38, RZ ;  /* 0x0000002610107c10 */ /* 0x000fe2000ff1e0ff */
[----:B------:R-:W-:Y:S02]  /*0cb0*/  UISETP.GE.U32.AND UP0, UPT, UR43, 0xe, UPT ;  /* 0x0000000e2b00788c */ /* 0x000fe4000bf06070 */
[----:B------:R-:W-:Y:S01]  /*0cc0*/  UIMAD.WIDE.U32 UR6, UR6, -0x6db6db6d, URZ ;  /* 0x92492493060678a5 */ /* 0x000fe2000f8e003f */
[----:B------:R-:W-:Y:S01]  /*0cd0*/  IADD3.X R17, R17, UR44, RZ, P0, !PT ;  /* 0x0000002c11117c10 */ /* 0x000fe200087fe4ff */
[----:B------:R-:W-:Y:S02]  /*0ce0*/  UMOV UR40, URZ ;  /* 0x0000003f00287c82 */ /* 0x000fe40008000000 */
[----:B------:R-:W-:-:S04]  /*0cf0*/  USHF.R.U32.HI UR6, URZ, 0x2, UR7 ;  /* 0x000000023f067899 */ /* 0x000fc80008011607 */
[----:B------:R-:W-:Y:S02]  /*0d00*/  UIMAD UR41, UR6, -0xe, UR43 ;  /* 0xfffffff2062978a4 */ /* 0x000fe4000f8e022b */
[----:B------:R-:W-:-:S12]  /*0d10*/  @UP0 ULOP3.LUT UR40, UR6, 0x1, URZ, 0xc0, !UPT ;  /* 0x0000000106280892 */ /* 0x000fd8000f8ec03f */
.L_x_10:
[----:B------:R-:W-:Y:S01]  /*0d20*/  ISETP.GE.U32.AND P0, PT, R16, UR10, PT ;  /* 0x0000000a10007c0c */ /* 0x000fe2000bf06070 */
[----:B------:R-:W-:Y:S01]  /*0d30*/  IMAD.MOV.U32 R22, RZ, RZ, -0x1 ;  /* 0xffffffffff167424 */ /* 0x000fe200078e00ff */
[----:B------:R-:W-:Y:S01]  /*0d40*/  PRMT R3, RZ, 0x7610, R3 ;  /* 0x00007610ff037816 */ /* 0x000fe20000000003 */
[----:B------:R-:W-:Y:S01]  /*0d50*/  IMAD.MOV.U32 R19, RZ, RZ, -0x1 ;  /* 0xffffffffff137424 */ /* 0x000fe200078e00ff */
[----:B------:R-:W-:Y:S01]  /*0d60*/  ISETP.GE.U32.AND.EX P0, PT, R17, UR11, PT, P0 ;  /* 0x0000000b11007c0c */ /* 0x000fe2000bf06100 */
[----:B------:R-:W-:-:S12]  /*0d70*/  IMAD.MOV.U32 R18, RZ, RZ, -0x1 ;  /* 0xffffffffff127424 */ /* 0x000fd800078e00ff */
[----:B------:R-:W-:Y:S05]  /*0d80*/  @P0 BRA `(.L_x_11) ;  /* 0x0000000400580947 */ /* 0x000fea0003800000 */
[----:B------:R-:W0:Y:S01]  /*0d90*/  LDC.64 R18, c[0x0][0x628] ;  /* 0x00018a00ff127b82 */ /* 0x000e220000000a00 */
[----:B------:R-:W-:Y:S02]  /*0da0*/  IMAD.MOV.U32 R6, RZ, RZ, R16 ;  /* 0x000000ffff067224 */ /* 0x000fe400078e0010 */
[----:B------:R-:W-:-:S05]  /*0db0*/  IMAD.MOV.U32 R7, RZ, RZ, R17 ;  /* 0x000000ffff077224 */ /* 0x000fca00078e0011 */
[----:B------:R-:W1:Y:S08]  /*0dc0*/  LDC R14, c[0x0][0x630] ;  /* 0x00018c00ff0e7b82 */ /* 0x000e700000000800 */
[----:B------:R-:W2:Y:S01]  /*0dd0*/  LDC.64 R20, c[0x0][0x620] ;  /* 0x00018800ff147b82 */ /* 0x000ea20000000a00 */
[----:B0-----:R-:W-:-:S04]  /*0de0*/  ISETP.NE.U32.AND P0, PT, R18, RZ, PT ;  /* 0x000000ff1200720c */ /* 0x001fc80003f05070 */
[----:B------:R-:W-:-:S13]  /*0df0*/  ISETP.NE.AND.EX P0, PT, R19, RZ, PT, P0 ;  /* 0x000000ff1300720c */ /* 0x000fda0003f05300 */
[----:B-12---:R-:W-:Y:S05]  /*0e00*/  @!P0 BRA `(.L_x_12) ;  /* 0x0000000000288947 */ /* 0x006fea0003800000 */
[----:B------:R-:W0:Y:S02]  /*0e10*/  LDC R3, c[0x0][0x634] ;  /* 0x00018d00ff037b82 */ /* 0x000e240000000800 */
[----:B0-----:R-:W-:-:S05]  /*0e20*/  IADD3 R3, P0, R16, R3, RZ ;  /* 0x0000000310037210 */ /* 0x001fca0007f1e0ff */
[----:B------:R-:W-:-:S04]  /*0e30*/  IMAD.X R15, RZ, RZ, R17, P0 ;  /* 0x000000ffff0f7224 */ /* 0x000fc800000e0611 */
[----:B------:R-:W-:-:S04]  /*0e40*/  IMAD.WIDE.U32 R6, R15, R18, RZ ;  /* 0x000000120f067225 */ /* 0x000fc800078e00ff */
[----:B------:R-:W-:-:S04]  /*0e50*/  IMAD.WIDE.U32 R8, P0, R3, R19, R6 ;  /* 0x0000001303087225 */ /* 0x000fc80007800006 */
[----:B------:R-:W-:-:S04]  /*0e60*/  IMAD.WIDE.U32 R6, R3, R18, RZ ;  /* 0x0000001203067225 */ /* 0x000fc800078e00ff */
[----:B------:R-:W-:Y:S01]  /*0e70*/  IMAD.X R11, RZ, RZ, RZ, P0 ;  /* 0x000000ffff0b7224 */ /* 0x000fe200000e06ff */
[----:B------:R-:W-:Y:S01]  /*0e80*/  IADD3 RZ, P0, R7, R8, RZ ;  /* 0x0000000807ff7210 */ /* 0x000fe20007f1e0ff */
[----:B------:R-:W-:-:S04]  /*0e90*/  IMAD.MOV.U32 R10, RZ, RZ, R9 ;  /* 0x000000ffff0a7224 */ /* 0x000fc800078e0009 */
[----:B------:R-:W-:-:S08]  /*0ea0*/  IMAD.WIDE.U32.X R6, R15, R19, R10, P0 ;  /* 0x000000130f067225 */ /* 0x000fd000000e040a */
.L_x_12:
[-CC-:B------:R-:W-:Y:S01]  /*0eb0*/  SHF.R.U64 R28, R6, R14.reuse, R7.reuse ;  /* 0x0000000e061c7219 */ /* 0x180fe20000001207 */
[----:B------:R-:W0:Y:S01]  /*0ec0*/  LDC R10, c[0x0][0x618] ;  /* 0x00018600ff0a7b82 */ /* 0x000e220000000800 */
[----:B------:R-:W-:Y:S01]  /*0ed0*/  SHF.R.U32.HI R5, RZ, R14, R7 ;  /* 0x0000000eff057219 */ /* 0x000fe20000011607 */
[----:B------:R-:W-:Y:S01]  /*0ee0*/  ULDC UR5, c[0x0][0x150] ;  /* 0x0000540000057ab9 */ /* 0x000fe20000000800 */
[----:B------:R-:W-:Y:S02]  /*0ef0*/  IADD3 R9, P0, RZ, -R28, RZ ;  /* 0x8000001cff097210 */ /* 0x000fe40007f1e0ff */
[----:B------:R-:W-:-:S03]  /*0f00*/  I2FP.F32.U32 R3, R4 ;  /* 0x0000000400037245 */ /* 0x000fc60000201000 */
[----:B------:R-:W1:Y:S01]  /*0f10*/  LDC.64 R24, c[0x0][0x640] ;  /* 0x00019000ff187b82 */ /* 0x000e620000000a00 */
[----:B------:R-:W-:Y:S02]  /*0f20*/  IMAD.X R11, RZ, RZ, ~R5, P0 ;  /* 0x000000ffff0b7224 */ /* 0x000fe400000e0e05 */
[----:B------:R-:W-:Y:S01]  /*0f30*/  FMUL R3, R3, UR5 ;  /* 0x0000000503037c20 */ /* 0x000fe20008400000 */
[----:B------:R-:W-:Y:S01]  /*0f40*/  IMAD.WIDE.U32 R6, R9, R20, R16 ;  /* 0x0000001409067225 */ /* 0x000fe200078e0010 */
[----:B------:R-:W-:-:S03]  /*0f50*/  ULDC UR5, c[0x0][0x154] ;  /* 0x0000550000057ab9 */ /* 0x000fc60000000800 */
[----:B------:R-:W-:Y:S01]  /*0f60*/  IMAD R8, R11, R20, RZ ;  /* 0x000000140b087224 */ /* 0x000fe200078e02ff */
[----:B------:R-:W2:Y:S01]  /*0f70*/  LDC R5, c[0x0][0x144] ;  /* 0x00005100ff057b82 */ /* 0x000ea20000000800 */
[----:B------:R-:W3:Y:S02]  /*0f80*/  F2I.U32.TRUNC.NTZ R3, R3 ;  /* 0x0000000300037305 */ /* 0x000ee4000020f000 */
[----:B------:R-:W-:-:S04]  /*0f90*/  IMAD R9, R9, R21, R8 ;  /* 0x0000001509097224 */ /* 0x000fc800078e0208 */
[----:B------:R-:W-:Y:S01]  /*0fa0*/  IMAD.IADD R7, R7, 0x1, R9 ;  /* 0x0000000107077824 */ /* 0x000fe200078e0209 */
[----:B------:R-:W4:Y:S01]  /*0fb0*/  LDC R14, c[0x0][0x608] ;  /* 0x00018200ff0e7b82 */ /* 0x000f220000000800 */
[----:B------:R-:W-:-:S03]  /*0fc0*/  IMAD.MOV.U32 R9, RZ, RZ, -0x1 ;  /* 0xffffffffff097424 */ /* 0x000fc600078e00ff */
[-C--:B0-----:R-:W-:Y:S02]  /*0fd0*/  SHF.R.U64 R20, R6, R10.reuse, R7 ;  /* 0x0000000a06147219 */ /* 0x081fe40000001207 */
[----:B------:R-:W-:Y:S02]  /*0fe0*/  I2FP.F32.U32 R6, R13 ;  /* 0x0000000d00067245 */ /* 0x000fe40000201000 */
[----:B------:R-:W0:Y:S01]  /*0ff0*/  LDC R22, c[0x0][0x658] ;  /* 0x00019600ff167b82 */ /* 0x000e220000000800 */
[----:B-1----:R-:W-:Y:S01]  /*1000*/  ISETP.NE.U32.AND P0, PT, R24, RZ, PT ;  /* 0x000000ff1800720c */ /* 0x002fe20003f05070 */
[----:B---3--:R-:W-:Y:S01]  /*1010*/  IMAD.MOV R8, RZ, RZ, -R3 ;  /* 0x000000ffff087224 */ /* 0x008fe200078e0a03 */
[----:B------:R-:W-:Y:S01]  /*1020*/  SHF.R.U32.HI R7, RZ, R10, R7 ;  /* 0x0000000aff077219 */ /* 0x000fe20000011607 */
[----:B------:R-:W-:Y:S01]  /*1030*/  FMUL R6, R6, UR5 ;  /* 0x0000000506067c20 */ /* 0x000fe20008400000 */
[----:B------:R-:W-:-:S03]  /*1040*/  ISETP.NE.AND.EX P0, PT, R25, RZ, PT, P0 ;  /* 0x000000ff1900720c */ /* 0x000fc60003f05300 */
[----:B------:R-:W1:Y:S01]  /*1050*/  LDC R18, c[0x0][0x148] ;  /* 0x00005200ff127b82 */ /* 0x000e620000000800 */
[----:B--2---:R-:W-:-:S07]  /*1060*/  IMAD R3, R5, R8, R4 ;  /* 0x0000000805037224 */ /* 0x004fce00078e0204 */
[----:B------:R-:W2:Y:S01]  /*1070*/  LDC R19, c[0x0][0x600] ;  /* 0x00018000ff137b82 */ /* 0x000ea20000000800 */
[-CC-:B----4-:R-:W-:Y:S02]  /*1080*/  SHF.R.U64 R30, R20, R14.reuse, R7.reuse ;  /* 0x0000000e141e7219 */ /* 0x190fe40000001207 */
[----:B------:R-:W-:Y:S01]  /*1090*/  SHF.R.U32.HI R5, RZ, R14, R7 ;  /* 0x0000000eff057219 */ /* 0x000fe20000011607 */
[----:B------:R-:W-:Y:S01]  /*10a0*/  IMAD.MOV.U32 R7, RZ, RZ, 0x1 ;  /* 0x00000001ff077424 */ /* 0x000fe200078e00ff */
[----:B------:R3:W4:Y:S03]  /*10b0*/  F2I.U32.TRUNC.NTZ R14, R6 ;  /* 0x00000006000e7305 */ /* 0x000726000020f000 */
[----:B------:R-:W1:Y:S01]  /*10c0*/  LDC R21, c[0x0][0x648] ;  /* 0x00019200ff157b82 */ /* 0x000e620000000800 */
[-C--:B0-----:R-:W-:Y:S02]  /*10d0*/  SHF.L.U32 R4, R9, R22.reuse, RZ ;  /* 0x0000001609047219 */ /* 0x081fe400000006ff */
[----:B------:R-:W-:-:S02]  /*10e0*/  SHF.R.U64 R32, R30, R22, R5 ;  /* 0x000000161e207219 */ /* 0x000fc40000001205 */
[----:B------:R-:W-:Y:S02]  /*10f0*/  LOP3.LUT R11, RZ, R4, RZ, 0x33, !PT ;  /* 0x00000004ff0b7212 */ /* 0x000fe400078e33ff */
[-C--:B------:R-:W-:Y:S01]  /*1100*/  SHF.R.U32.HI R5, RZ, R22.reuse, R5 ;  /* 0x00000016ff057219 */ /* 0x080fe20000011605 */
[----:B------:R-:W0:Y:S01]  /*1110*/  LDC R27, c[0x0][0x638] ;  /* 0x00018e00ff1b7b82 */ /* 0x000e220000000800 */
[----:B------:R-:W-:Y:S01]  /*1120*/  SHF.L.U32 R10, R7, R22, RZ ;  /* 0x00000016070a7219 */ /* 0x000fe200000006ff */
[----:B------:R-:W-:-:S06]  /*1130*/  IMAD.MOV.U32 R4, RZ, RZ, R32 ;  /* 0x000000ffff047224 */ /* 0x000fcc00078e0020 */
[----:B------:R-:W0:Y:S01]  /*1140*/  LDC R26, c[0x0][0x610] ;  /* 0x00018400ff1a7b82 */ /* 0x000e220000000800 */
[----:B---34-:R-:W-:Y:S05]  /*1150*/  @!P0 BRA `(.L_x_13) ;  /* 0x0000000000288947 */ /* 0x018fea0003800000 */
[----:B------:R-:W3:Y:S02]  /*1160*/  LDC R9, c[0x0][0x64c] ;  /* 0x00019300ff097b82 */ /* 0x000ee40000000800 */
[----:B---3--:R-:W-:-:S05]  /*1170*/  IADD3 R9, P0, R32, R9, RZ ;  /* 0x0000000920097210 */ /* 0x008fca0007f1e0ff */
        /* <DEDUP_REMOVED lines=8> */
.L_x_13:
[----:B-1----:R-:W-:Y:S01]  /*1200*/  SHF.R.U64 R4, R4, R21, R5 ;  /* 0x0000001504047219 */ /* 0x002fe20000001205 */
[----:B--2---:R-:W-:Y:S01]  /*1210*/  VIADD R5, R19, 0xffffffff ;  /* 0xffffffff13057836 */ /* 0x004fe20000000000 */
[----:B------:R-:W-:Y:S01]  /*1220*/  LOP3.LUT R11, R30, R11, RZ, 0xc0, !PT ;  /* 0x0000000b1e0b7212 */ /* 0x000fe200078ec0ff */
[----:B------:R-:W-:Y:S02]  /*1230*/  IMAD.MOV R14, RZ, RZ, -R14 ;  /* 0x000000ffff0e7224 */ /* 0x000fe400078e0a0e */
[----:B------:R-:W-:Y:S01]  /*1240*/  IMAD.MOV R6, RZ, RZ, -R4 ;  /* 0x000000ffff067224 */ /* 0x000fe200078e0a04 */
[----:B------:R-:W-:Y:S01]  /*1250*/  LOP3.LUT R5, R20, R5, RZ, 0xc0, !PT ;  /* 0x0000000514057212 */ /* 0x000fe200078ec0ff */
[----:B------:R-:W-:Y:S02]  /*1260*/  IMAD R10, R10, R4, R11 ;  /* 0x000000040a0a7224 */ /* 0x000fe400078e020b */
[----:B------:R-:W-:Y:S02]  /*1270*/  @P2 IMAD R3, R18, R14, R13 ;  /* 0x0000000e12032224 */ /* 0x000fe400078e020d */
[----:B0-----:R-:W-:-:S02]  /*1280*/  IMAD R4, R6, R27, R32 ;  /* 0x0000001b06047224 */ /* 0x001fc400078e0220 */
[----:B------:R-:W-:Y:S02]  /*1290*/  IMAD R22, R10, R26, R3 ;  /* 0x0000001a0a167224 */ /* 0x000fe400078e0203 */
[----:B------:R-:W-:Y:S02]  /*12a0*/  IMAD R5, R4, R19, R5 ;  /* 0x0000001304057224 */ /* 0x000fe400078e0205 */
[----:B------:R-:W-:Y:S02]  /*12b0*/  IMAD.MOV.U32 R3, RZ, RZ, 0x1 ;  /* 0x00000001ff037424 */ /* 0x000fe400078e00ff */
[----:B------:R-:W-:Y:S01]  /*12c0*/  IMAD.MOV.U32 R18, RZ, RZ, R28 ;  /* 0x000000ffff127224 */ /* 0x000fe200078e001c */
[----:B------:R-:W-:Y:S02]  /*12d0*/  SEL R19, R5, R22, !P2 ;  /* 0x0000001605137207 */ /* 0x000fe40005000000 */
[----:B------:R-:W-:-:S07]  /*12e0*/  SEL R22, R22, R5, !P2 ;  /* 0x0000000516167207 */ /* 0x000fce0005000000 */
.L_x_11:
[----:B------:R-:W-:Y:S05]  /*12f0*/  @!P1 BRA `(.L_x_14) ;  /* 0x0000005400ec9947 */ /* 0x000fea0003800000 */
[----:B------:R-:W-:-:S06]  /*1300*/  UISETP.GT.U32.AND UP0, UPT, UR12, 0x1, UPT ;  /* 0x000000010c00788c */ /* 0x000fcc000bf04070 */
[----:B------:R-:W-:-:S13]  /*1310*/  PLOP3.LUT P0, PT, PT, PT, UP0, 0x80, 0x0 ;  /* 0x000000000000781c */ /* 0x000fda0003f0f008 */
[----:B------:R-:W-:Y:S05]  /*1320*/  @P0 EXIT ;  /* 0x000000000000094d */ /* 0x000fea0003800000 */
.L_x_15:
[----:B------:R-:W-:-:S08]  /*1330*/  NOP ;  /* 0x0000000000007918 */ /* 0x000fd00000000000 */
[----:B------:R-:W0:Y:S02]  /*1340*/  USETMAXREG.TRY_ALLOC.CTAPOOL UP0, 0xe8 ;  /* 0x000000e8000079c8 */ /* 0x000e240008000600 */
[----:B0-----:R-:W-:-:S13]  /*1350*/  PLOP3.LUT P0, PT, PT, PT, UP0, 0x80, 0x0 ;  /* 0x000000000000781c */ /* 0x001fda0003f0f008 */
[----:B------:R-:W-:Y:S05]  /*1360*/  @!P0 BRA `(.L_x_15) ;  /* 0xfffffffc00f08947 */ /* 0x000fea000383ffff */
[----:B------:R-:W-:-:S13]  /*1370*/  LOP3.LUT P0, RZ, R3, 0xff, RZ, 0xc0, !PT ;  /* 0x000000ff03ff7812 */ /* 0x000fda000780c0ff */
[----:B------:R-:W-:Y:S05]  /*1380*/  @!P0 EXIT ;  /* 0x000000000000894d */ /* 0x000fea0003800000 */
[----:B------:R-:W-:Y:S01]  /*1390*/  SHF.R.S32.HI R0, RZ, 0x1f, R23 ;  /* 0x0000001fff007819 */ /* 0x000fe20000011417 */
[----:B------:R-:W-:Y:S01]  /*13a0*/  VIADD R12, R12, 0xffffffff ;  /* 0xffffffff0c0c7836 */ /* 0x000fe20000000000 */
[----:B------:R-:W0:Y:S01]  /*13b0*/  S2UR UR4, SR_CgaCtaId ;  /* 0x00000000000479c3 */ /* 0x000e220000008800 */
[----:B------:R-:W-:Y:S01]  /*13c0*/  UMOV UR46, 0x400 ;  /* 0x00000400002e7882 */ /* 0x000fe20000000000 */
[CC--:B------:R-:W-:Y:S01]  /*13d0*/  LEA.HI R3, R0.reuse, R23.reuse, RZ, 0x2 ;  /* 0x0000001700037211 */ /* 0x0c0fe200078f10ff */
[----:B------:R-:W-:Y:S01]  /*13e0*/  IMAD.MOV.U32 R65, RZ, RZ, 0x70 ;  /* 0x00000070ff417424 */ /* 0x000fe200078e00ff */
[----:B------:R-:W-:Y:S01]  /*13f0*/  LEA.HI R0, R0, R23, RZ, 0x5 ;  /* 0x0000001700007211 */ /* 0x000fe200078f28ff */
[----:B------:R-:W-:Y:S01]  /*1400*/  UIADD3 UR47, UR43, -0x1, URZ ;  /* 0xffffffff2b2f7890 */ /* 0x000fe2000fffe03f */
[----:B------:R-:W-:Y:S01]  /*1410*/  LOP3.LUT R60, R3, 0xfffffffc, RZ, 0xc0, !PT ;  /* 0xfffffffc033c7812 */ /* 0x000fe200078ec0ff */
[----:B------:R-:W-:Y:S01]  /*1420*/  USHF.L.U32 UR48, UR43, 0x1, URZ ;  /* 0x000000012b307899 */ /* 0x000fe2000800063f */
[----:B------:R-:W-:-:S02]  /*1430*/  R2UR UR45, R12 ;  /* 0x000000000c2d72ca */ /* 0x000fc400000e0000 */
[----:B------:R-:W-:Y:S01]  /*1440*/  SHF.R.S32.HI R5, RZ, 0x5, R0 ;  /* 0x00000005ff057819 */ /* 0x000fe20000011400 */
[----:B------:R-:W-:Y:S01]  /*1450*/  IMAD.IADD R60, R23, 0x1, -R60 ;  /* 0x00000001173c7824 */ /* 0x000fe200078e0a3c */
[--C-:B------:R-:W-:Y:S02]  /*1460*/  SHF.R.S32.HI R58, RZ, 0x2, R3.reuse ;  /* 0x00000002ff3a7819 */ /* 0x100fe40000011403 */
[----:B------:R-:W-:Y:S01]  /*1470*/  SHF.R.S32.HI R7, RZ, 0x1f, R3 ;  /* 0x0000001fff077819 */ /* 0x000fe20000011403 */
[----:B------:R-:W-:Y:S01]  /*1480*/  IMAD.SHL.U32 R0, R60, 0x100, RZ ;  /* 0x000001003c007824 */ /* 0x000fe200078e00ff */
[C---:B------:R-:W-:Y:S01]  /*1490*/  LOP3.LUT R3, R5.reuse, 0x1, RZ, 0xc0, !PT ;  /* 0x0000000105037812 */ /* 0x040fe200078ec0ff */
[----:B------:R-:W-:Y:S01]  /*14a0*/  IMAD.SHL.U32 R62, R5, 0x10, RZ ;  /* 0x00000010053e7824 */ /* 0x000fe200078e00ff */
[----:B------:R-:W-:Y:S02]  /*14b0*/  LEA.HI R7, R7, R58, RZ, 0x3 ;  /* 0x0000003a07077211 */ /* 0x000fe400078f18ff */
[----:B------:R-:W-:Y:S01]  /*14c0*/  ISETP.NE.U32.AND P0, PT, R3, 0x1, PT ;  /* 0x000000010300780c */ /* 0x000fe20003f05070 */
[----:B------:R-:W-:Y:S01]  /*14d0*/  USHF.L.U32 UR45, UR45, 0x3, URZ ;  /* 0x000000032d2d7899 */ /* 0x000fe2000800063f */
[----:B------:R-:W-:-:S02]  /*14e0*/  LOP3.LUT R3, R0, 0x100, RZ, 0xc0, !PT ;  /* 0x0000010000037812 */ /* 0x000fc400078ec0ff */
[----:B------:R-:W-:Y:S01]  /*14f0*/  LOP3.LUT R7, R7, 0xfffffff8, RZ, 0xc0, !PT ;  /* 0xfffffff807077812 */ /* 0x000fe200078ec0ff */
[----:B0-----:R-:W-:Y:S01]  /*1500*/  ULEA UR46, UR4, UR46, 0x18 ;  /* 0x0000002e042e7291 */ /* 0x001fe2000f8ec03f */
[----:B------:R-:W-:Y:S01]  /*1510*/  LEA.HI R0, R60, R60, RZ, 0x1 ;  /* 0x0000003c3c007211 */ /* 0x000fe200078f08ff */
[----:B------:R-:W-:Y:S01]  /*1520*/  IMAD.U32 R63, RZ, RZ, UR45 ;  /* 0x0000002dff3f7e24 */ /* 0x000fe2000f8e00ff */
[----:B------:R-:W-:Y:S01]  /*1530*/  SHF.R.U32.HI R4, RZ, 0x3, R3 ;  /* 0x00000003ff047819 */ /* 0x000fe20000011603 */
[----:B------:R-:W-:Y:S01]  /*1540*/  IMAD.IADD R58, R58, 0x1, -R7 ;  /* 0x000000013a3a7824 */ /* 0x000fe200078e0a07 */
[----:B------:R-:W-:Y:S01]  /*1550*/  LOP3.LUT R3, R3, 0x30, R62, 0xf8, !PT ;  /* 0x0000003003037812 */ /* 0x000fe200078ef83e */
[----:B------:R-:W-:Y:S01]  /*1560*/  IMAD.SHL.U32 R0, R0, 0x100, RZ ;  /* 0x0000010000007824 */ /* 0x000fe200078e00ff */
[----:B------:R-:W-:Y:S01]  /*1570*/  ISETP.NE.AND P1, PT, R12, RZ, PT ;  /* 0x000000ff0c00720c */ /* 0x000fe20003f25270 */
[----:B------:R-:W-:Y:S01]  /*1580*/  ULDC UR4, c[0x0][0x284] ;  /* 0x0000a10000047ab9 */ /* 0x000fe20000000800 */
[----:B------:R-:W-:Y:S01]  /*1590*/  LOP3.LUT R3, R3, R4, RZ, 0x3c, !PT ;  /* 0x0000000403037212 */ /* 0x000fe200078e3cff */
[----:B------:R-:W-:Y:S01]  /*15a0*/  UIADD3 UR49, UR46, 0xf0, URZ ;  /* 0x000000f02e317890 */ /* 0x000fe2000fffe03f */
[----:B------:R-:W-:-:S02]  /*15b0*/  LOP3.LUT R61, R0, 0xfffffe00, RZ, 0xc0, !PT ;  /* 0xfffffe00003d7812 */ /* 0x000fc400078ec0ff */
[--C-:B------:R-:W-:Y:S01]  /*15c0*/  SHF.R.S32.HI R59, RZ, 0x1f, R58.reuse ;  /* 0x0000001fff3b7819 */ /* 0x100fe2000001143a */
[----:B------:R-:W-:Y:S01]  /*15d0*/  UIADD3 UR50, UR45, UR49, URZ ;  /* 0x000000312d327290 */ /* 0x000fe2000fffe03f */
[----:B------:R-:W-:Y:S02]  /*15e0*/  LOP3.LUT R64, R63, 0x8, RZ, 0xc0, !PT ;  /* 0x000000083f407812 */ /* 0x000fe400078ec0ff */
[--C-:B------:R-:W-:Y:S02]  /*15f0*/  IADD3 R61, R3, R61, R58.reuse ;  /* 0x0000003d033d7210 */ /* 0x100fe40007ffe03a */
[--C-:B------:R-:W-:Y:S01]  /*1600*/  IADD3 R62, -R62, UR4, -R58.reuse ;  /* 0x000000043e3e7c10 */ /* 0x100fe2000fffe93a */
[----:B------:R-:W-:Y:S01]  /*1610*/  IMAD.WIDE R58, R5, 0x10, R58 ;  /* 0x00000010053a7825 */ /* 0x000fe200078e023a */
[----:B------:R-:W-:Y:S02]  /*1620*/  SEL R67, RZ, 0x1, P1 ;  /* 0x00000001ff437807 */ /* 0x000fe40000800000 */
[----:B------:R-:W-:-:S02]  /*1630*/  LOP3.LUT R63, R63, 0x8, RZ, 0xc, !PT ;  /* 0x000000083f3f7812 */ /* 0x000fc400078e0cff */
[----:B------:R-:W-:Y:S02]  /*1640*/  LOP3.LUT R64, R64, 0x18, RZ, 0x3c, !PT ;  /* 0x0000001840407812 */ /* 0x000fe400078e3cff */
[----:B------:R-:W-:-:S07]  /*1650*/  SEL R65, R65, 0x90, !P0 ;  /* 0x0000009041417807 */ /* 0x000fce0004000000 */
.L_x_114:
[----:B------:R-:W-:Y:S01]  /*1660*/  SHF.L.U32 R3, R67, 0x1f, RZ ;  /* 0x0000001f43037819 */ /* 0x000fe200000006ff */
[----:B------:R-:W-:-:S04]  /*1670*/  IMAD.U32 R66, RZ, RZ, UR49 ;  /* 0x00000031ff427e24 */ /* 0x000fc8000f8e00ff */
[----:B------:R-:W0:Y:S02]  /*1680*/  SYNCS.PHASECHK.TRANS64.TRYWAIT P0, [R66+UR45], R3 ;  /* 0x00000003420075a7 */ /* 0x000e24000800016d */
[----:B012-4-:R-:W-:Y:S05]  /*1690*/  @!P0 BRA `(.L_x_16) ;  /* 0x0000006c00008947 */ /* 0x017fea0003800000 */
.L_x_148:
[----:B------:R-:W-:-:S04]  /*16a0*/  UIADD3 UR4, UR46, 0x800, URZ ;  /* 0x000008002e047890 */ /* 0x000fc8000fffe03f */
[----:B------:R-:W-:-:S06]  /*16b0*/  ULOP3.LUT UP0, URZ, UR4, 0x1bf, URZ, 0xc0, !UPT ;  /* 0x000001bf043f7892 */ /* 0x000fcc000f80c03f */
[----:B------:R-:W-:-:S13]  /*16c0*/  PLOP3.LUT P0, PT, PT, PT, UP0, 0x80, 0x0 ;  /* 0x000000000000781c */ /* 0x000fda0003f0f008 */
[----:B------:R-:W-:Y:S05]  /*16d0*/  @!P0 BRA `(.L_x_17) ;  /* 0x0000000000408947 */ /* 0x000fea0003800000 */
[----:B0-----:R-:W-:Y:S01]  /*16e0*/  MOV R0, 0x0 ;  /* 0x0000000000007802 */ /* 0x001fe20000000f00 */
[----:B------:R-:W-:Y:S01]  /*16f0*/  ULDC.64 UR4, c[0x4][0x70] ;  /* 0x01001c0000047ab9 */ /* 0x000fe20000000a00 */
[----:B------:R-:W-:Y:S01]  /*1700*/  ULDC.64 UR6, c[0x4][0x8] ;  /* 0x0100020000067ab9 */ /* 0x000fe20000000a00 */
[----:B------:R-:W-:Y:S01]  /*1710*/  IMAD.U32 R4, RZ, RZ, UR4 ;  /* 0x00000004ff047e24 */ /* 0x000fe2000f8e00ff */
[----:B------:R0:W1:Y:S01]  /*1720*/  LDC.64 R14, c[0x4][R0] ;  /* 0x01000000000e7b82 */ /* 0x0000620000000a00 */
[----:B------:R-:W-:Y:S01]  /*1730*/  IMAD.U32 R5, RZ, RZ, UR5 ;  /* 0x00000005ff057e24 */ /* 0x000fe2000f8e00ff */
[----:B------:R-:W-:Y:S01]  /*1740*/  ULDC.64 UR4, c[0x4][0x78] ;  /* 0x01001e0000047ab9 */ /* 0x000fe20000000a00 */
[----:B------:R-:W-:Y:S02]  /*1750*/  IMAD.U32 R10, RZ, RZ, UR6 ;  /* 0x00000006ff0a7e24 */ /* 0x000fe4000f8e00ff */
[----:B------:R-:W-:Y:S02]  /*1760*/  IMAD.U32 R6, RZ, RZ, UR4 ;  /* 0x00000004ff067e24 */ /* 0x000fe4000f8e00ff */
[----:B------:R-:W-:-:S02]  /*1770*/  IMAD.U32 R7, RZ, RZ, UR5 ;  /* 0x00000005ff077e24 */ /* 0x000fc4000f8e00ff */
[----:B------:R-:W-:Y:S02]  /*1780*/  IMAD.U32 R11, RZ, RZ, UR7 ;  /* 0x00000007ff0b7e24 */ /* 0x000fe4000f8e00ff */
[----:B------:R-:W-:Y:S02]  /*1790*/  IMAD.MOV.U32 R8, RZ, RZ, 0x70 ;  /* 0x00000070ff087424 */ /* 0x000fe400078e00ff */
[----:B------:R-:W-:Y:S02]  /*17a0*/  IMAD.MOV.U32 R12, RZ, RZ, 0x1 ;  /* 0x00000001ff0c7424 */ /* 0x000fe400078e00ff */
[----:B0-----:R-:W-:-:S07]  /*17b0*/  IMAD.MOV.U32 R13, RZ, RZ, RZ ;  /* 0x000000ffff0d7224 */ /* 0x001fce00078e00ff */
[----:B------:R-:W-:-:S07]  /*17c0*/  LEPC R20, `(.L_x_17) ;  /* 0x000000001014794e */ /* 0x000fce0000000000 */
[----:B-1---5:R-:W-:Y:S05]  /*17d0*/  CALL.ABS.NOINC R14 ;  /* 0x000000000e007343 */ /* 0x022fea0003c00000 */
.L_x_17:
[----:B------:R-:W-:-:S04]  /*17e0*/  IMAD.U32 R24, RZ, RZ, UR46 ;  /* 0x0000002eff187e24 */ /* 0x000fc8000f8e00ff */
[----:B------:R-:W-:-:S05]  /*17f0*/  VIADD R24, R24, 0x1c800 ;  /* 0x0001c80018187836 */ /* 0x000fca0000000000 */
[----:B------:R-:W-:-:S13]  /*1800*/  LOP3.LUT P0, RZ, R24, 0x3ff, RZ, 0xc0, !PT ;  /* 0x000003ff18ff7812 */ /* 0x000fda000780c0ff */
[----:B------:R-:W-:Y:S05]  /*1810*/  @!P0 BRA `(.L_x_18) ;  /* 0x00000000007c8947 */ /* 0x000fea0003800000 */
[----:B------:R-:W-:Y:S01]  /*1820*/  MOV R23, 0x0 ;  /* 0x0000000000177802 */ /* 0x000fe20000000f00 */
[----:B------:R-:W-:Y:S01]  /*1830*/  ULDC.64 UR4, c[0x4][0x70] ;  /* 0x01001c0000047ab9 */ /* 0x000fe20000000a00 */
[----:B------:R-:W-:Y:S01]  /*1840*/  ULDC.64 UR6, c[0x4][0x78] ;  /* 0x01001e0000067ab9 */ /* 0x000fe20000000a00 */
[----:B------:R-:W-:Y:S01]  /*1850*/  IMAD.U32 R4, RZ, RZ, UR4 ;  /* 0x00000004ff047e24 */ /* 0x000fe2000f8e00ff */
[----:B------:R1:W2:Y:S01]  /*1860*/  LDC.64 R14, c[0x4][R23] ;  /* 0x01000000170e7b82 */ /* 0x0002a20000000a00 */
        /* <DEDUP_REMOVED lines=8> */
[----:B-1----:R-:W-:-:S07]  /*18f0*/  IMAD.MOV.U32 R13, RZ, RZ, RZ ;  /* 0x000000ffff0d7224 */ /* 0x002fce00078e00ff */
[----:B------:R-:W-:-:S07]  /*1900*/  LEPC R20, `(.L_x_19) ;  /* 0x000000001014794e */ /* 0x000fce0000000000 */
[----:B0-2--5:R-:W-:Y:S05]  /*1910*/  CALL.ABS.NOINC R14 ;  /* 0x000000000e007343 */ /* 0x025fea0003c00000 */
.L_x_19:
[----:B------:R0:W1:Y:S01]  /*1920*/  LDC.64 R14, c[0x4][R23] ;  /* 0x01000000170e7b82 */ /* 0x0000620000000a00 */
[----:B------:R-:W-:Y:S01]  /*1930*/  ULDC.64 UR4, c[0x4][0x70] ;  /* 0x01001c0000047ab9 */ /* 0x000fe20000000a00 */
[----:B------:R-:W-:Y:S01]  /*1940*/  ULDC.64 UR6, c[0x4][0x10] ;  /* 0x0100040000067ab9 */ /* 0x000fe20000000a00 */
[----:B------:R-:W-:Y:S02]  /*1950*/  IMAD.U32 R4, RZ, RZ, UR4 ;  /* 0x00000004ff047e24 */ /* 0x000fe4000f8e00ff */
        /* <DEDUP_REMOVED lines=10> */
[----:B-1----:R-:W-:Y:S05]  /*1a00*/  CALL.ABS.NOINC R14 ;  /* 0x000000000e007343 */ /* 0x002fea0003c00000 */
.L_x_18:
[----:B------:R-:W-:-:S06]  /*1a10*/  ULOP3.LUT UR4, UR42, 0x1, URZ, 0xfc, !UPT ;  /* 0x000000012a047892 */ /* 0x000fcc000f8efc3f */
[----:B0-----:R-:W-:Y:S01]  /*1a20*/  IMAD.U32 R0, RZ, RZ, UR4 ;  /* 0x00000004ff007e24 */ /* 0x001fe2000f8e00ff */
[----:B------:R-:W-:-:S04]  /*1a30*/  UMOV UR4, 0xffffffff ;  /* 0xffffffff00047882 */ /* 0x000fc80000000000 */
[----:B------:R-:W-:Y:S01]  /*1a40*/  ISETP.NE.AND P0, PT, R0, 0x3, PT ;  /* 0x000000030000780c */ /* 0x000fe20003f05270 */
[----:B------:R-:W-:-:S12]  /*1a50*/  BRA.DIV UR4, `(.L_x_20) ;  /* 0x0000006a04287947 */ /* 0x000fd8000b800000 */
.L_x_150:
[----:B------:R-:W-:Y:S05]  /*1a60*/  @!P0 BRA `(.L_x_21) ;  /* 0x0000000000048947 */ /* 0x000fea0003800000 */
[----:B------:R-:W-:Y:S01]  /*1a70*/  BPT.TRAP 0x1 ;  /* 0x000000040000795c */ /* 0x000fe20000300000 */
.L_x_21:
[----:B------:R-:W-:Y:S02]  /*1a80*/  IMAD.U32 R3, RZ, RZ, UR41 ;  /* 0x00000029ff037e24 */ /* 0x000fe4000f8e00ff */
[----:B------:R-:W-:-:S03]  /*1a90*/  IMAD.U32 R0, RZ, RZ, UR40 ;  /* 0x00000028ff007e24 */ /* 0x000fc6000f8e00ff */
[----:B------:R-:W-:Y:S02]  /*1aa0*/  LEA R3, R3, UR46, 0x3 ;  /* 0x0000002e03037c11 */ /* 0x000fe4000f8e18ff */
[----:B------:R-:W-:-:S04]  /*1ab0*/  SHF.L.U32 R0, R0, 0x1f, RZ ;  /* 0x0000001f00007819 */ /* 0x000fc800000006ff */
[----:B------:R0:W1:Y:S01]  /*1ac0*/  SYNCS.PHASECHK.TRANS64.TRYWAIT P1, [R3+URZ], R0 ;  /* 0x00000000030075a7 */ /* 0x000062000802017f */
[----:B------:R-:W-:Y:S05]  /*1ad0*/  @!P0 BRA `(.L_x_22) ;  /* 0x0000000000048947 */ /* 0x000fea0003800000 */
[----:B------:R-:W-:Y:S01]  /*1ae0*/  BPT.TRAP 0x1 ;  /* 0x000000040000795c */ /* 0x000fe20000300000 */
.L_x_22:
[----:B-1----:R-:W-:Y:S05]  /*1af0*/  @P1 BRA `(.L_x_23) ;  /* 0x0000000000081947 */ /* 0x002fea0003800000 */
[----:B------:R-:W1:Y:S02]  /*1b00*/  SYNCS.PHASECHK.TRANS64.TRYWAIT P1, [R3+URZ], R0 ;  /* 0x00000000030075a7 */ /* 0x000e64000802017f */
[----:B-1----:R-:W-:Y:S05]  /*1b10*/  @!P1 BRA `(.L_x_24) ;  /* 0x0000006800149947 */ /* 0x002fea0003800000 */
.L_x_23:
[----:B------:R-:W-:-:S04]  /*1b20*/  UIADD3 UR4, UR41, 0x1, URZ ;  /* 0x0000000129047890 */ /* 0x000fc8000fffe03f */
[----:B------:R-:W-:Y:S02]  /*1b30*/  UISETP.NE.AND UP0, UPT, UR4, 0xe, UPT ;  /* 0x0000000e0400788c */ /* 0x000fe4000bf05270 */
[----:B01----:R-:W-:Y:S02]  /*1b40*/  IMAD.U32 R0, RZ, RZ, UR4 ;  /* 0x00000004ff007e24 */ /* 0x003fe4000f8e00ff */
[----:B------:R-:W-:Y:S02]  /*1b50*/  USEL UR4, URZ, 0x1, UP0 ;  /* 0x000000013f047887 */ /* 0x000fe40008000000 */
[----:B------:R-:W-:Y:S02]  /*1b60*/  PLOP3.LUT P1, PT, PT, PT, UP0, 0x80, 0x0 ;  /* 0x000000000000781c */ /* 0x000fe40003f2f008 */
[----:B------:R-:W-:Y:S02]  /*1b70*/  ULOP3.LUT UR4, UR40, UR4, URZ, 0x3c, !UPT ;  /* 0x0000000428047292 */ /* 0x000fe4000f8e3c3f */
[----:B------:R-:W-:-:S04]  /*1b80*/  SEL R0, R0, RZ, P1 ;  /* 0x000000ff00007207 */ /* 0x000fc80000800000 */
[----:B------:R-:W-:Y:S01]  /*1b90*/  IMAD.U32 R77, RZ, RZ, UR4 ;  /* 0x00000004ff4d7e24 */ /* 0x000fe2000f8e00ff */
[----:B------:R-:W-:Y:S06]  /*1ba0*/  @!P0 BRA `(.L_x_25) ;  /* 0x0000000000048947 */ /* 0x000fec0003800000 */
[----:B------:R-:W-:Y:S01]  /*1bb0*/  BPT.TRAP 0x1 ;  /* 0x000000040000795c */ /* 0x000fe20000300000 */
.L_x_25:
[----:B------:R-:W-:Y:S01]  /*1bc0*/  IMAD.U32 R4, RZ, RZ, UR41 ;  /* 0x00000029ff047e24 */ /* 0x000fe2000f8e00ff */
[----:B------:R-:W-:Y:S02]  /*1bd0*/  LEA R3, R0, UR46, 0x3 ;  /* 0x0000002e00037c11 */ /* 0x000fe4000f8e18ff */
[----:B------:R-:W-:Y:S01]  /*1be0*/  SHF.L.U32 R82, R77, 0x1f, RZ ;  /* 0x0000001f4d527819 */ /* 0x000fe200000006ff */
[----:B------:R-:W-:Y:S01]  /*1bf0*/  IMAD R4, R4, 0x2000, R61 ;  /* 0x0000200004047824 */ /* 0x000fe200078e023d */
[----:B------:R-:W-:Y:S02]  /*1c00*/  ISETP.NE.AND P2, PT, RZ, UR47, PT ;  /* 0x0000002fff007c0c */ /* 0x000fe4000bf45270 */
[----:B------:R0:W1:Y:S01]  /*1c10*/  SYNCS.PHASECHK.TRANS64.TRYWAIT P1, [R3+URZ], R82 ;  /* 0x00000052030075a7 */ /* 0x000062000802017f */
[----:B------:R-:W-:Y:S01]  /*1c20*/  VIADD R6, R4, UR46 ;  /* 0x0000002e04067c36 */ /* 0x000fe20008000000 */
[----:B------:R0:W2:Y:S09]  /*1c30*/  LDS.U8 R5, [R4+UR46+0x800] ;  /* 0x0008002e04057984 */ /* 0x0000b20008000000 */
[----:B------:R-:W-:Y:S05]  /*1c40*/  WARPSYNC.ALL ;  /* 0x0000000000007948 */ /* 0x000fea0003800000 */
[----:B------:R-:W-:Y:S01]  /*1c50*/  IMAD.IADD R78, R65, 0x1, R6 ;  /* 0x00000001414e7824 */ /* 0x000fe200078e0206 */
[----:B------:R-:W2:Y:S04]  /*1c60*/  LDS.U8 R8, [R4+UR46+0x840] ;  /* 0x0008402e04087984 */ /* 0x000ea80008000000 */
[----:B------:R-:W-:Y:S04]  /*1c70*/  LDS.U8 R7, [R4+UR46+0x808] ;  /* 0x0008082e04077984 */ /* 0x000fe80008000000 */
[----:B------:R-:W3:Y:S04]  /*1c80*/  LDS.U8 R12, [R4+UR46+0x848] ;  /* 0x0008482e040c7984 */ /* 0x000ee80008000000 */
[----:B------:R-:W-:Y:S04]  /*1c90*/  LDS.U8 R9, [R4+UR46+0xc00] ;  /* 0x000c002e04097984 */ /* 0x000fe80008000000 */
[----:B------:R-:W4:Y:S04]  /*1ca0*/  LDS.U8 R26, [R4+UR46+0xc40] ;  /* 0x000c402e041a7984 */ /* 0x000f280008000000 */
[----:B------:R-:W-:Y:S04]  /*1cb0*/  LDS.U8 R11, [R4+UR46+0xc08] ;  /* 0x000c082e040b7984 */ /* 0x000fe80008000000 */
[----:B------:R-:W0:Y:S04]  /*1cc0*/  LDS.U8 R30, [R4+UR46+0xc48] ;  /* 0x000c482e041e7984 */ /* 0x000e280008000000 */
[----:B------:R-:W-:Y:S04]  /*1cd0*/  LDS.U8 R13, [R4+UR46+0x1000] ;  /* 0x0010002e040d7984 */ /* 0x000fe80008000000 */
[----:B------:R-:W1:Y:S04]  /*1ce0*/  LDS.U8 R36, [R4+UR46+0x1040] ;  /* 0x0010402e04247984 */ /* 0x000e680008000000 */
[----:B------:R-:W-:Y:S04]  /*1cf0*/  LDS.U8 R15, [R4+UR46+0x1008] ;  /* 0x0010082e040f7984 */ /* 0x000fe80008000000 */
[----:B------:R-:W1:Y:S01]  /*1d00*/  LDS.U8 R40, [R4+UR46+0x1048] ;  /* 0x0010482e04287984 */ /* 0x000e620008000000 */
[----:B--2---:R-:W-:-:S03]  /*1d10*/  PRMT R5, R8, 0x7604, R5 ;  /* 0x0000760408057816 */ /* 0x004fc60000000005 */
[----:B------:R-:W-:Y:S04]  /*1d20*/  LDS.U8 R21, [R4+UR46+0x1400] ;  /* 0x0014002e04157984 */ /* 0x000fe80008000000 */
[----:B------:R-:W2:Y:S01]  /*1d30*/  LDS.U8 R46, [R4+UR46+0x1440] ;  /* 0x0014402e042e7984 */ /* 0x000ea20008000000 */
[----:B---3--:R-:W-:-:S03]  /*1d40*/  PRMT R7, R12, 0x7604, R7 ;  /* 0x000076040c077816 */ /* 0x008fc60000000007 */
[----:B------:R-:W-:Y:S04]  /*1d50*/  LDS.U8 R23, [R4+UR46+0x1408] ;  /* 0x0014082e04177984 */ /* 0x000fe80008000000 */
[----:B------:R-:W3:Y:S01]  /*1d60*/  LDS.U8 R50, [R4+UR46+0x1448] ;  /* 0x0014482e04327984 */ /* 0x000ee20008000000 */
[----:B----4-:R-:W-:-:S03]  /*1d70*/  PRMT R9, R26, 0x7604, R9 ;  /* 0x000076041a097816 */ /* 0x010fc60000000009 */
[----:B------:R-:W4:Y:S04]  /*1d80*/  LDS.U8 R6, [R78+0x800] ;  /* 0x000800004e067984 */ /* 0x000f280000000000 */
[----:B------:R-:W4:Y:S01]  /*1d90*/  LDS.U8 R14, [R78+0x808] ;  /* 0x000808004e0e7984 */ /* 0x000f220000000000 */
[----:B0-----:R-:W-:-:S03]  /*1da0*/  PRMT R11, R30, 0x7604, R11 ;  /* 0x000076041e0b7816 */ /* 0x001fc6000000000b */
[----:B------:R-:W0:Y:S04]  /*1db0*/  LDS.U8 R28, [R78+0xc00] ;  /* 0x000c00004e1c7984 */ /* 0x000e280000000000 */
[----:B------:R-:W0:Y:S01]  /*1dc0*/  LDS.U8 R32, [R78+0xc08] ;  /* 0x000c08004e207984 */ /* 0x000e220000000000 */
[----:B-1----:R-:W-:-:S03]  /*1dd0*/  PRMT R13, R36, 0x7604, R13 ;  /* 0x00007604240d7816 */ /* 0x002fc6000000000d */
[----:B------:R-:W1:Y:S04]  /*1de0*/  LDS.U8 R38, [R78+0x1000] ;  /* 0x001000004e267984 */ /* 0x000e680000000000 */
[----:B------:R-:W1:Y:S01]  /*1df0*/  LDS.U8 R42, [R78+0x1008] ;  /* 0x001008004e2a7984 */ /* 0x000e620000000000 */
[----:B------:R-:W-:-:S03]  /*1e00*/  PRMT R15, R40, 0x7604, R15 ;  /* 0x00007604280f7816 */ /* 0x000fc6000000000f */
[----:B------:R-:W1:Y:S04]  /*1e10*/  LDS.U8 R48, [R78+0x1400] ;  /* 0x001400004e307984 */ /* 0x000e680000000000 */
[----:B------:R-:W1:Y:S01]  /*1e20*/  LDS.U8 R52, [R78+0x1408] ;  /* 0x001408004e347984 */ /* 0x000e620000000000 */
[----:B--2---:R-:W-:-:S03]  /*1e30*/  PRMT R21, R46, 0x7604, R21 ;  /* 0x000076042e157816 */ /* 0x004fc60000000015 */
[----:B------:R-:W2:Y:S04]  /*1e40*/  LDS.U8 R10, [R78+0x840] ;  /* 0x000840004e0a7984 */ /* 0x000ea80000000000 */
[----:B------:R-:W2:Y:S01]  /*1e50*/  LDS.U8 R20, [R78+0x848] ;  /* 0x000848004e147984 */ /* 0x000ea20000000000 */
[----:B---3--:R-:W-:-:S03]  /*1e60*/  PRMT R23, R50, 0x7604, R23 ;  /* 0x0000760432177816 */ /* 0x008fc60000000017 */
[----:B------:R-:W3:Y:S01]  /*1e70*/  LDS.U8 R74, [R78+0xc40] ;  /* 0x000c40004e4a7984 */ /* 0x000ee20000000000 */
[----:B----4-:R-:W-:-:S03]  /*1e80*/  PRMT R5, R6, 0x7054, R5 ;  /* 0x0000705406057816 */ /* 0x010fc60000000005 */
[----:B------:R-:W4:Y:S01]  /*1e90*/  LDS.U8 R34, [R78+0xc48] ;  /* 0x000c48004e227984 */ /* 0x000f220000000000 */
[----:B------:R-:W-:-:S03]  /*1ea0*/  PRMT R7, R14, 0x7054, R7 ;  /* 0x000070540e077816 */ /* 0x000fc60000000007 */
[----:B------:R-:W4:Y:S01]  /*1eb0*/  LDS.U8 R68, [R78+0x1040] ;  /* 0x001040004e447984 */ /* 0x000f220000000000 */
[----:B0-----:R-:W-:-:S03]  /*1ec0*/  PRMT R9, R28, 0x7054, R9 ;  /* 0x000070541c097816 */ /* 0x001fc60000000009 */
[----:B------:R-:W0:Y:S01]  /*1ed0*/  LDS.U8 R44, [R78+0x1048] ;  /* 0x001048004e2c7984 */ /* 0x000e220000000000 */
[----:B------:R-:W-:-:S03]  /*1ee0*/  PRMT R11, R32, 0x7054, R11 ;  /* 0x00007054200b7816 */ /* 0x000fc6000000000b */
[----:B------:R-:W0:Y:S01]  /*1ef0*/  LDS.U8 R70, [R78+0x1440] ;  /* 0x001440004e467984 */ /* 0x000e220000000000 */
[----:B-1----:R-:W-:-:S03]  /*1f00*/  PRMT R13, R38, 0x7054, R13 ;  /* 0x00007054260d7816 */ /* 0x002fc6000000000d */
[----:B------:R-:W1:Y:S01]  /*1f10*/  LDS.U8 R54, [R78+0x1448] ;  /* 0x001448004e367984 */ /* 0x000e620000000000 */
[----:B------:R-:W-:Y:S02]  /*1f20*/  PRMT R15, R42, 0x7054, R15 ;  /* 0x000070542a0f7816 */ /* 0x000fe4000000000f */
[----:B------:R-:W-:Y:S02]  /*1f30*/  PRMT R21, R48, 0x7054, R21 ;  /* 0x0000705430157816 */ /* 0x000fe40000000015 */
[----:B------:R-:W-:Y:S02]  /*1f40*/  PRMT R23, R52, 0x7054, R23 ;  /* 0x0000705434177816 */ /* 0x000fe40000000017 */
[----:B--2---:R-:W-:Y:S02]  /*1f50*/  PRMT R72, R10, 0x654, R5 ;  /* 0x000006540a487816 */ /* 0x004fe40000000005 */
[----:B------:R-:W-:Y:S02]  /*1f60*/  PRMT R73, R20, 0x654, R7 ;  /* 0x0000065414497816 */ /* 0x000fe40000000007 */
[----:B---3--:R-:W-:-:S02]  /*1f70*/  PRMT R74, R74, 0x654, R9 ;  /* 0x000006544a4a7816 */ /* 0x008fc40000000009 */
[----:B----4-:R-:W-:Y:S02]  /*1f80*/  PRMT R75, R34, 0x654, R11 ;  /* 0x00000654224b7816 */ /* 0x010fe4000000000b */
[----:B------:R-:W-:Y:S02]  /*1f90*/  PRMT R68, R68, 0x654, R13 ;  /* 0x0000065444447816 */ /* 0x000fe4000000000d */
[----:B0-----:R-:W-:Y:S02]  /*1fa0*/  PRMT R69, R44, 0x654, R15 ;  /* 0x000006542c457816 */ /* 0x001fe4000000000f */
[----:B------:R-:W-:Y:S02]  /*1fb0*/  PRMT R70, R70, 0x654, R21 ;  /* 0x0000065446467816 */ /* 0x000fe40000000015 */
[----:B-1----:R-:W-:Y:S02]  /*1fc0*/  PRMT R71, R54, 0x654, R23 ;  /* 0x0000065436477816 */ /* 0x002fe40000000017 */
[----:B------:R-:W-:Y:S01]  /*1fd0*/  R2UR UR4, R24 ;  /* 0x00000000180472ca */ /* 0x000fe200000e0000 */
[----:B------:R-:W-:Y:S01]  /*1fe0*/  UMOV UR7, 0x40000040 ;  /* 0x4000004000077882 */ /* 0x000fe20000000000 */
[----:B------:R-:W-:-:S11]  /*1ff0*/  WARPGROUP.ARRIVE ;  /* 0x00000000000079c5 */ /* 0x000fd60000000000 */
[----:B------:R-:W-:-:S04]  /*2000*/  USHF.R.U32.HI UR4, URZ, 0x4, UR4 ;  /* 0x000000043f047899 */ /* 0x000fc80008011604 */
[----:B------:R-:W-:-:S04]  /*2010*/  ULOP3.LUT UR4, UR4, 0x3fff, URZ, 0xc0, !UPT ;  /* 0x00003fff04047892 */ /* 0x000fc8000f8ec03f */
[----:B------:R-:W-:-:S04]  /*2020*/  ULOP3.LUT UR8, UR4, 0x10000, URZ, 0xfc, !UPT ;  /* 0x0001000004087892 */ /* 0x000fc8000f8efc3f */
[----:B------:R-:W-:-:S07]  /*2030*/  ULEA UR4, UR41, UR8, 0x9 ;  /* 0x0000000829047291 */ /* 0x000fce000f8e483f */
[----:B------:R-:W-:Y:S02]  /*2040*/  UMOV UR6, UR4 ;  /* 0x0000000400067c82 */ /* 0x000fe40008000000 */
[----:B------:R-:W-:Y:S01]  /*2050*/  QGMMA.64x64x32.F32.E5M2.E5M2 R24, R72, gdesc[UR4], RZ, !UPT, gsb0 ;  /* 0x00e0000448187df3 */ /* 0x000fe2000c0038ff */
[----:B------:R-:W-:Y:S01]  /*2060*/  UIADD3 UR6, UR4, 0x2, URZ ;  /* 0x0000000204067890 */ /* 0x000fe2000fffe03f */
[----:B------:R-:W-:Y:S01]  /*2070*/  UMOV UR7, 0x40000040 ;  /* 0x4000004000077882 */ /* 0x000fe20000000000 */
[----:B------:R-:W-:Y:S02]  /*2080*/  WARPGROUP.DEPBAR.LE gsb0, 0x0 ;  /* 0x00008000000079c5 */ /* 0x000fe40000010000 */
[----:B------:R-:W-:-:S06]  /*2090*/  WARPGROUP.ARRIVE ;  /* 0x00000000000079c5 */ /* 0x000fcc0000000000 */
[----:B------:R-:W-:Y:S01]  /*20a0*/  QGMMA.64x64x32.F32.E5M2.E5M2 R24, R68, gdesc[UR4], R24, gsb0 ;  /* 0x00e0000444187df3 */ /* 0x000fe20008003818 */
[----:B------:R-:W-:Y:S01]  /*20b0*/  UIADD3 UR6, UR4, 0x4, URZ ;  /* 0x0000000404067890 */ /* 0x000fe2000fffe03f */
[----:B------:R-:W-:Y:S01]  /*20c0*/  UMOV UR7, 0x40000040 ;  /* 0x4000004000077882 */ /* 0x000fe20000000000 */
[----:B------:R-:W-:Y:S01]  /*20d0*/  UIADD3 UR4, UR4, 0x6, URZ ;  /* 0x0000000604047890 */ /* 0x000fe2000fffe03f */
[----:B------:R-:W-:Y:S02]  /*20e0*/  WARPGROUP.DEPBAR.LE gsb0, 0x0 ;  /* 0x00008000000079c5 */ /* 0x000fe40000010000 */
[----:B------:R-:W-:Y:S04]  /*20f0*/  LDS.U8 R5, [R4+UR46+0x1800] ;  /* 0x0018002e04057984 */ /* 0x000fe80008000000 */
[----:B------:R-:W0:Y:S04]  /*2100*/  LDS.U8 R6, [R4+UR46+0x1840] ;  /* 0x0018402e04067984 */ /* 0x000e280008000000 */
[----:B------:R-:W-:Y:S04]  /*2110*/  LDS.U8 R7, [R4+UR46+0x1808] ;  /* 0x0018082e04077984 */ /* 0x000fe80008000000 */
[----:B------:R-:W1:Y:S04]  /*2120*/  LDS.U8 R10, [R4+UR46+0x1848] ;  /* 0x0018482e040a7984 */ /* 0x000e680008000000 */
[----:B------:R-:W-:Y:S04]  /*2130*/  LDS.U8 R9, [R4+UR46+0x1c00] ;  /* 0x001c002e04097984 */ /* 0x000fe80008000000 */
[----:B------:R-:W2:Y:S04]  /*2140*/  LDS.U8 R20, [R4+UR46+0x1c40] ;  /* 0x001c402e04147984 */ /* 0x000ea80008000000 */
[----:B------:R-:W-:Y:S04]  /*2150*/  LDS.U8 R13, [R4+UR46+0x1c08] ;  /* 0x001c082e040d7984 */ /* 0x000fe80008000000 */
[----:B------:R-:W3:Y:S04]  /*2160*/  LDS.U8 R72, [R4+UR46+0x1c48] ;  /* 0x001c482e04487984 */ /* 0x000ee80008000000 */
[----:B------:R-:W4:Y:S04]  /*2170*/  LDS.U8 R8, [R78+0x1800] ;  /* 0x001800004e087984 */ /* 0x000f280000000000 */
[----:B------:R-:W4:Y:S04]  /*2180*/  LDS.U8 R12, [R78+0x1808] ;  /* 0x001808004e0c7984 */ /* 0x000f280000000000 */
        /* <DEDUP_REMOVED lines=8> */
[----:B--2---:R-:W-:Y:S02]  /*2210*/  PRMT R9, R20, 0x7604, R9 ;  /* 0x0000760414097816 */ /* 0x004fe40000000009 */
[----:B---3--:R-:W-:Y:S02]  /*2220*/  PRMT R13, R72, 0x7604, R13 ;  /* 0x00007604480d7816 */ /* 0x008fe4000000000d */
[----:B----4-:R-:W-:Y:S02]  /*2230*/  PRMT R5, R8, 0x7054, R5 ;  /* 0x0000705408057816 */ /* 0x010fe40000000005 */
[----:B------:R-:W-:-:S02]  /*2240*/  PRMT R7, R12, 0x7054, R7 ;  /* 0x000070540c077816 */ /* 0x000fc40000000007 */
[----:B------:R-:W-:Y:S02]  /*2250*/  PRMT R70, R70, 0x7054, R9 ;  /* 0x0000705446467816 */ /* 0x000fe40000000009 */
[----:B------:R-:W-:Y:S02]  /*2260*/  PRMT R13, R74, 0x7054, R13 ;  /* 0x000070544a0d7816 */ /* 0x000fe4000000000d */
[----:B0-----:R-:W-:Y:S02]  /*2270*/  PRMT R68, R68, 0x654, R5 ;  /* 0x0000065444447816 */ /* 0x001fe40000000005 */
[----:B------:R-:W-:Y:S02]  /*2280*/  PRMT R69, R14, 0x654, R7 ;  /* 0x000006540e457816 */ /* 0x000fe40000000007 */
[----:B-1----:R-:W-:Y:S02]  /*2290*/  PRMT R70, R11, 0x654, R70 ;  /* 0x000006540b467816 */ /* 0x002fe40000000046 */
[----:B------:R-:W-:-:S04]  /*22a0*/  PRMT R71, R76, 0x654, R13 ;  /* 0x000006544c477816 */ /* 0x000fc8000000000d */
[----:B------:R-:W-:-:S06]  /*22b0*/  WARPGROUP.ARRIVE ;  /* 0x00000000000079c5 */ /* 0x000fcc0000000000 */
[----:B------:R-:W-:Y:S01]  /*22c0*/  QGMMA.64x64x32.F32.E5M2.E5M2 R24, R68, gdesc[UR4], R24, gsb0 ;  /* 0x00e0000444187df3 */ /* 0x000fe20008003818 */
[----:B------:R-:W-:Y:S01]  /*22d0*/  UMOV UR6, UR4 ;  /* 0x0000000400067c82 */ /* 0x000fe20008000000 */
[----:B------:R-:W-:Y:S01]  /*22e0*/  UMOV UR7, 0x40000040 ;  /* 0x4000004000077882 */ /* 0x000fe20000000000 */
        /* <DEDUP_REMOVED lines=30> */
[----:B------:R-:W-:Y:S03]  /*24d0*/  QGMMA.64x64x32.F32.E5M2.E5M2 R24, R68, gdesc[UR4], R24, gsb0 ;  /* 0x00e0000444187df3 */ /* 0x000fe60008003818 */
[----:B------:R-:W-:Y:S02]  /*24e0*/  WARPGROUP.DEPBAR.LE gsb0, 0x0 ;  /* 0x00008000000079c5 */ /* 0x000fe40000010000 */
[----:B------:R-:W-:Y:S05]  /*24f0*/  @!P2 BRA `(.L_x_26) ;  /* 0x00000014005ca947 */ /* 0x000fea0003800000 */
[----:B------:R-:W-:Y:S05]  /*2500*/  @!P0 BRA `(.L_x_27) ;  /* 0x0000000000048947 */ /* 0x000fea0003800000 */
[----:B------:R-:W-:Y:S01]  /*2510*/  BPT.TRAP 0x1 ;  /* 0x000000040000795c */ /* 0x000fe20000300000 */
.L_x_27:
[----:B------:R-:W-:-:S05]  /*2520*/  IMAD.SHL.U32 R80, R0, 0x2000, RZ ;  /* 0x0000200000507824 */ /* 0x000fca00078e00ff */
[----:B------:R-:W-:-:S05]  /*2530*/  IADD3 R4, R80, UR46, R61 ;  /* 0x0000002e50047c10 */ /* 0x000fca000fffe03d */
[----:B------:R-:W-:Y:S01]  /*2540*/  IMAD.IADD R11, R65, 0x1, R4 ;  /* 0x00000001410b7824 */ /* 0x000fe200078e0204 */
[----:B------:R-:W-:Y:S06]  /*2550*/  @P1 BRA `(.L_x_28) ;  /* 0x0000000000081947 */ /* 0x000fec0003800000 */
[----:B------:R-:W0:Y:S02]  /*2560*/  SYNCS.PHASECHK.TRANS64.TRYWAIT P1, [R3+URZ], R82 ;  /* 0x00000052030075a7 */ /* 0x000e24000802017f */
[----:B0-----:R-:W-:Y:S05]  /*2570*/  @!P1 BRA `(.L_x_29) ;  /* 0x0000005c00909947 */ /* 0x001fea0003800000 */
.L_x_28:
[----:B0-----:R-:W-:Y:S01]  /*2580*/  LDS.U8 R3, [R4+0x800] ;  /* 0x0008000004037984 */ /* 0x001fe20000000000 */
[----:B------:R-:W0:Y:S01]  /*2590*/  LDC R13, c[0x0][0x28c] ;  /* 0x0000a300ff0d7b82 */ /* 0x000e220000000800 */
[----:B------:R-:W-:Y:S02]  /*25a0*/  UMOV UR4, UR41 ;  /* 0x0000002900047c82 */ /* 0x000fe40008000000 */
[----:B------:R-:W1:Y:S04]  /*25b0*/  LDS.U8 R6, [R4+0x840] ;  /* 0x0008400004067984 */ /* 0x000e680000000000 */
[----:B------:R-:W-:Y:S04]  /*25c0*/  LDS.U8 R5, [R4+0x808] ;  /* 0x0008080004057984 */ /* 0x000fe80000000000 */
[----:B------:R-:W2:Y:S04]  /*25d0*/  LDS.U8 R12, [R4+0x848] ;  /* 0x00084800040c7984 */ /* 0x000ea80000000000 */
[----:B------:R-:W-:Y:S04]  /*25e0*/  LDS.U8 R7, [R4+0xc00] ;  /* 0x000c000004077984 */ /* 0x000fe80000000000 */
[----:B------:R-:W3:Y:S04]  /*25f0*/  LDS.U8 R68, [R4+0xc40] ;  /* 0x000c400004447984 */ /* 0x000ee80000000000 */
[----:B------:R-:W-:Y:S01]  /*2600*/  LDS.U8 R9, [R4+0xc08] ;  /* 0x000c080004097984 */ /* 0x000fe20000000000 */
[----:B0-----:R-:W-:-:S03]  /*2610*/  ISETP.GE.AND P1, PT, R13, 0x101, PT ;  /* 0x000001010d00780c */ /* 0x001fc60003f26270 */
[----:B------:R-:W0:Y:S04]  /*2620*/  LDS.U8 R74, [R4+0xc48] ;  /* 0x000c4800044a7984 */ /* 0x000e280000000000 */
[----:B------:R-:W4:Y:S04]  /*2630*/  LDS.U8 R8, [R11+0x800] ;  /* 0x000800000b087984 */ /* 0x000f280000000000 */
[----:B------:R-:W4:Y:S04]  /*2640*/  LDS.U8 R14, [R11+0x808] ;  /* 0x000808000b0e7984 */ /* 0x000f280000000000 */
[----:B------:R-:W4:Y:S04]  /*2650*/  LDS.U8 R70, [R11+0xc00] ;  /* 0x000c00000b467984 */ /* 0x000f280000000000 */
[----:B------:R-:W4:Y:S01]  /*2660*/  LDS.U8 R76, [R11+0xc08] ;  /* 0x000c08000b4c7984 */ /* 0x000f220000000000 */
[----:B-1----:R-:W-:-:S03]  /*2670*/  PRMT R3, R6, 0x7604, R3 ;  /* 0x0000760406037816 */ /* 0x002fc60000000003 */
[----:B------:R-:W1:Y:S04]  /*2680*/  LDS.U8 R10, [R11+0x840] ;  /* 0x000840000b0a7984 */ /* 0x000e680000000000 */
[----:B------:R-:W1:Y:S01]  /*2690*/  LDS.U8 R20, [R11+0x848] ;  /* 0x000848000b147984 */ /* 0x000e620000000000 */
[----:B--2---:R-:W-:-:S03]  /*26a0*/  PRMT R5, R12, 0x7604, R5 ;  /* 0x000076040c057816 */ /* 0x004fc60000000005 */
[----:B------:R-:W2:Y:S04]  /*26b0*/  LDS.U8 R72, [R11+0xc40] ;  /* 0x000c40000b487984 */ /* 0x000ea80000000000 */
[----:B------:R-:W2:Y:S01]  /*26c0*/  LDS.U8 R78, [R11+0xc48] ;  /* 0x000c48000b4e7984 */ /* 0x000ea20000000000 */
[----:B---3--:R-:W-:Y:S02]  /*26d0*/  PRMT R7, R68, 0x7604, R7 ;  /* 0x0000760444077816 */ /* 0x008fe40000000007 */
[----:B0-----:R-:W-:Y:S02]  /*26e0*/  PRMT R9, R74, 0x7604, R9 ;  /* 0x000076044a097816 */ /* 0x001fe40000000009 */
[----:B----4-:R-:W-:Y:S02]  /*26f0*/  PRMT R3, R8, 0x7054, R3 ;  /* 0x0000705408037816 */ /* 0x010fe40000000003 */
[----:B------:R-:W-:-:S02]  /*2700*/  PRMT R5, R14, 0x7054, R5 ;  /* 0x000070540e057816 */ /* 0x000fc40000000005 */
[----:B------:R-:W-:Y:S02]  /*2710*/  PRMT R7, R70, 0x7054, R7 ;  /* 0x0000705446077816 */ /* 0x000fe40000000007 */
[----:B------:R-:W-:Y:S02]  /*2720*/  PRMT R9, R76, 0x7054, R9 ;  /* 0x000070544c097816 */ /* 0x000fe40000000009 */
[----:B-1----:R-:W-:Y:S02]  /*2730*/  PRMT R84, R10, 0x654, R3 ;  /* 0x000006540a547816 */ /* 0x002fe40000000003 */
[----:B------:R-:W-:Y:S02]  /*2740*/  PRMT R85, R20, 0x654, R5 ;  /* 0x0000065414557816 */ /* 0x000fe40000000005 */
[----:B--2---:R-:W-:Y:S02]  /*2750*/  PRMT R86, R72, 0x654, R7 ;  /* 0x0000065448567816 */ /* 0x004fe40000000007 */
[----:B------:R-:W-:Y:S01]  /*2760*/  PRMT R87, R78, 0x654, R9 ;  /* 0x000006544e577816 */ /* 0x000fe20000000009 */
[----:B------:R-:W-:Y:S06]  /*2770*/  @!P1 BRA `(.L_x_30) ;  /* 0x0000000800cc9947 */ /* 0x000fec0003800000 */
[----:B------:R-:W-:Y:S01]  /*2780*/  R2UR UR6, R0 ;  /* 0x00000000000672ca */ /* 0x000fe200000e0000 */
[----:B------:R-:W-:Y:S01]  /*2790*/  IMAD.U32 R3, RZ, RZ, UR47 ;  /* 0x0000002fff037e24 */ /* 0x000fe2000f8e00ff */
[----:B------:R-:W-:-:S13]  /*27a0*/  UMOV UR4, UR41 ;  /* 0x0000002900047c82 */ /* 0x000fda0008000000 */
.L_x_38:
[----:B------:R-:W-:-:S04]  /*27b0*/  UIADD3 UR5, UR6, 0x1, URZ ;  /* 0x0000000106057890 */ /* 0x000fc8000fffe03f */
[----:B------:R-:W-:-:S04]  /*27c0*/  UISETP.NE.AND UP0, UPT, UR5, 0xe, UPT ;  /* 0x0000000e0500788c */ /* 0x000fc8000bf05270 */
[----:B------:R-:W-:Y:S02]  /*27d0*/  USEL UR7, URZ, 0x1, UP0 ;  /* 0x000000013f077887 */ /* 0x000fe40008000000 */
[----:B------:R-:W-:-:S04]  /*27e0*/  USEL UR5, UR5, URZ, UP0 ;  /* 0x0000003f05057287 */ /* 0x000fc80008000000 */
[----:B------:R-:W-:Y:S02]  /*27f0*/  LOP3.LUT R77, R77, UR7, RZ, 0x3c, !PT ;  /* 0x000000074d4d7c12 */ /* 0x000fe4000f8e3cff */
[----:B------:R-:W-:Y:S01]  /*2800*/  IMAD.U32 R0, RZ, RZ, UR5 ;  /* 0x00000005ff007e24 */ /* 0x000fe2000f8e00ff */
[----:B------:R-:W-:Y:S06]  /*2810*/  @!P0 BRA `(.L_x_31) ;  /* 0x0000000000048947 */ /* 0x000fec0003800000 */
[----:B------:R-:W-:Y:S01]  /*2820*/  BPT.TRAP 0x1 ;  /* 0x000000040000795c */ /* 0x000fe20000300000 */
.L_x_31:
[----:B------:R-:W-:Y:S01]  /*2830*/  LEA R15, R0, UR46, 0x3 ;  /* 0x0000002e000f7c11 */ /* 0x000fe2000f8e18ff */
[----:B------:R-:W-:Y:S01]  /*2840*/  ULEA UR9, UR6, UR8, 0x9 ;  /* 0x0000000806097291 */ /* 0x000fe2000f8e483f */
[----:B------:R-:W-:Y:S01]  /*2850*/  SHF.L.U32 R78, R77, 0x1f, RZ ;  /* 0x0000001f4d4e7819 */ /* 0x000fe200000006ff */
[----:B------:R-:W-:Y:S01]  /*2860*/  IMAD.U32 R4, RZ, RZ, UR6 ;  /* 0x00000006ff047e24 */ /* 0x000fe2000f8e00ff */
[----:B------:R-:W-:Y:S02]  /*2870*/  UMOV UR7, 0x40000040 ;  /* 0x4000004000077882 */ /* 0x000fe40000000000 */
[----:B------:R0:W1:Y:S01]  /*2880*/  SYNCS.PHASECHK.TRANS64.TRYWAIT P1, [R15+URZ], R78 ;  /* 0x0000004e0f0075a7 */ /* 0x000062000802017f */
[----:B------:R-:W-:Y:S01]  /*2890*/  WARPGROUP.ARRIVE ;  /* 0x00000000000079c5 */ /* 0x000fe20000000000 */
[----:B------:R-:W-:Y:S01]  /*28a0*/  UMOV UR6, UR9 ;  /* 0x0000000900067c82 */ /* 0x000fe20008000000 */
[----:B------:R-:W-:-:S04]  /*28b0*/  IMAD R4, R4, 0x2000, R61 ;  /* 0x0000200004047824 */ /* 0x000fc800078e023d */
[----:B------:R-:W-:Y:S01]  /*28c0*/  QGMMA.64x64x32.F32.E5M2.E5M2 R24, R84, gdesc[UR4], R24, gsb0 ;  /* 0x00e0000454187df3 */ /* 0x000fe20008003818 */
[----:B------:R-:W-:Y:S01]  /*28d0*/  VIADD R8, R4, UR46 ;  /* 0x0000002e04087c36 */ /* 0x000fe20008000000 */
[----:B------:R-:W-:Y:S01]  /*28e0*/  UIADD3 UR6, UR9, 0x2, URZ ;  /* 0x0000000209067890 */ /* 0x000fe2000fffe03f */
[----:B------:R-:W-:Y:S02]  /*28f0*/  UMOV UR7, 0x40000040 ;  /* 0x4000004000077882 */ /* 0x000fe40000000000 */
[----:B------:R-:W-:Y:S01]  /*2900*/  IMAD.IADD R21, R65, 0x1, R8 ;  /* 0x0000000141157824 */ /* 0x000fe200078e0208 */
[----:B------:R-:W-:Y:S02]  /*2910*/  WARPGROUP.DEPBAR.LE gsb0, 0x0 ;  /* 0x00008000000079c5 */ /* 0x000fe40000010000 */
[----:B------:R-:W-:Y:S04]  /*2920*/  LDS.U8 R5, [R4+UR46+0x1000] ;  /* 0x0010002e04057984 */ /* 0x000fe80008000000 */
[----:B------:R-:W2:Y:S04]  /*2930*/  LDS.U8 R6, [R4+UR46+0x1040] ;  /* 0x0010402e04067984 */ /* 0x000ea80008000000 */
[----:B------:R-:W-:Y:S04]  /*2940*/  LDS.U8 R7, [R4+UR46+0x1008] ;  /* 0x0010082e04077984 */ /* 0x000fe80008000000 */
[----:B------:R-:W3:Y:S04]  /*2950*/  LDS.U8 R10, [R4+UR46+0x1048] ;  /* 0x0010482e040a7984 */ /* 0x000ee80008000000 */
[----:B------:R-:W-:Y:S04]  /*2960*/  LDS.U8 R9, [R4+UR46+0x1400] ;  /* 0x0014002e04097984 */ /* 0x000fe80008000000 */
[----:B------:R-:W4:Y:S04]  /*2970*/  LDS.U8 R20, [R4+UR46+0x1440] ;  /* 0x0014402e04147984 */ /* 0x000f280008000000 */
[----:B------:R-:W-:Y:S04]  /*2980*/  LDS.U8 R13, [R4+UR46+0x1408] ;  /* 0x0014082e040d7984 */ /* 0x000fe80008000000 */
[----:B------:R-:W0:Y:S04]  /*2990*/  LDS.U8 R72, [R4+UR46+0x1448] ;  /* 0x0014482e04487984 */ /* 0x000e280008000000 */
[----:B------:R-:W1:Y:S04]  /*29a0*/  LDS.U8 R8, [R21+0x1000] ;  /* 0x0010000015087984 */ /* 0x000e680000000000 */
[----:B------:R-:W1:Y:S04]  /*29b0*/  LDS.U8 R12, [R21+0x1008] ;  /* 0x00100800150c7984 */ /* 0x000e680000000000 */
[----:B------:R-:W1:Y:S04]  /*29c0*/  LDS.U8 R70, [R21+0x1400] ;  /* 0x0014000015467984 */ /* 0x000e680000000000 */
[----:B------:R-:W1:Y:S01]  /*29d0*/  LDS.U8 R74, [R21+0x1408] ;  /* 0x00140800154a7984 */ /* 0x000e620000000000 */
[----:B--2---:R-:W-:-:S03]  /*29e0*/  PRMT R5, R6, 0x7604, R5 ;  /* 0x0000760406057816 */ /* 0x004fc60000000005 */
[----:B------:R-:W2:Y:S04]  /*29f0*/  LDS.U8 R68, [R21+0x1040] ;  /* 0x0010400015447984 */ /* 0x000ea80000000000 */
[----:B------:R-:W2:Y:S01]  /*2a00*/  LDS.U8 R14, [R21+0x1048] ;  /* 0x00104800150e7984 */ /* 0x000ea20000000000 */
[----:B---3--:R-:W-:-:S03]  /*2a10*/  PRMT R7, R10, 0x7604, R7 ;  /* 0x000076040a077816 */ /* 0x008fc60000000007 */
[----:B------:R-:W3:Y:S04]  /*2a20*/  LDS.U8 R11, [R21+0x1440] ;  /* 0x00144000150b7984 */ /* 0x000ee80000000000 */
[----:B------:R-:W3:Y:S01]  /*2a30*/  LDS.U8 R76, [R21+0x1448] ;  /* 0x00144800154c7984 */ /* 0x000ee20000000000 */
[----:B----4-:R-:W-:Y:S02]  /*2a40*/  PRMT R9, R20, 0x7604, R9 ;  /* 0x0000760414097816 */ /* 0x010fe40000000009 */
[----:B0-----:R-:W-:Y:S02]  /*2a50*/  PRMT R13, R72, 0x7604, R13 ;  /* 0x00007604480d7816 */ /* 0x001fe4000000000d */
[----:B-1----:R-:W-:Y:S02]  /*2a60*/  PRMT R5, R8, 0x7054, R5 ;  /* 0x0000705408057816 */ /* 0x002fe40000000005 */
[----:B------:R-:W-:-:S02]  /*2a70*/  PRMT R7, R12, 0x7054, R7 ;  /* 0x000070540c077816 */ /* 0x000fc40000000007 */
[----:B------:R-:W-:Y:S02]  /*2a80*/  PRMT R70, R70, 0x7054, R9 ;  /* 0x0000705446467816 */ /* 0x000fe40000000009 */
[----:B------:R-:W-:Y:S02]  /*2a90*/  PRMT R13, R74, 0x7054, R13 ;  /* 0x000070544a0d7816 */ /* 0x000fe4000000000d */
[----:B--2---:R-:W-:Y:S02]  /*2aa0*/  PRMT R68, R68, 0x654, R5 ;  /* 0x0000065444447816 */ /* 0x004fe40000000005 */
[----:B------:R-:W-:Y:S02]  /*2ab0*/  PRMT R69, R14, 0x654, R7 ;  /* 0x000006540e457816 */ /* 0x000fe40000000007 */
[----:B---3--:R-:W-:Y:S02]  /*2ac0*/  PRMT R70, R11, 0x654, R70 ;  /* 0x000006540b467816 */ /* 0x008fe40000000046 */
[----:B------:R-:W-:-:S04]  /*2ad0*/  PRMT R71, R76, 0x654, R13 ;  /* 0x000006544c477816 */ /* 0x000fc8000000000d */
[----:B------:R-:W-:-:S06]  /*2ae0*/  WARPGROUP.ARRIVE ;  /* 0x00000000000079c5 */ /* 0x000fcc0000000000 */
[----:B------:R-:W-:Y:S03]  /*2af0*/  QGMMA.64x64x32.F32.E5M2.E5M2 R24, R68, gdesc[UR4], R24, gsb0 ;  /* 0x00e0000444187df3 */ /* 0x000fe60008003818 */
        /* <DEDUP_REMOVED lines=28> */
[----:B------:R-:W-:Y:S01]  /*2cc0*/  PRMT R71, R76, 0x654, R13 ;  /* 0x000006544c477816 */ /* 0x000fe2000000000d */
[----:B------:R-:W-:Y:S06]  /*2cd0*/  @!P0 BRA `(.L_x_32) ;  /* 0x0000000000048947 */ /* 0x000fec0003800000 */
[----:B------:R-:W-:Y:S01]  /*2ce0*/  BPT.TRAP 0x1 ;  /* 0x000000040000795c */ /* 0x000fe20000300000 */
.L_x_32:
[----:B------:R-:W-:Y:S02]  /*2cf0*/  UISETP.GT.U32.AND UP0, UPT, UR42, 0x1, UPT ;  /* 0x000000012a00788c */ /* 0x000fe4000bf04070 */
[----:B------:R-:W-:-:S04]  /*2d00*/  ULEA UR5, UR4, UR46, 0x3 ;  /* 0x0000002e04057291 */ /* 0x000fc8000f8e183f */
[----:B------:R-:W-:Y:S01]  /*2d10*/  UIADD3 UR5, UR5, 0x70, URZ ;  /* 0x0000007005057890 */ /* 0x000fe2000fffe03f */
[----:B------:R-:W-:-:S03]  /*2d20*/  PLOP3.LUT P2, PT, PT, PT, UP0, 0x80, 0x0 ;  /* 0x000000000000781c */ /* 0x000fc60003f4f008 */
[----:B------:R-:W-:-:S09]  /*2d30*/  UPRMT UR5, URZ, 0x654, UR5 ;  /* 0x000006543f057896 */ /* 0x000fd20008000005 */
[----:B------:R-:W-:Y:S01]  /*2d40*/  SYNCS.ARRIVE.TRANS64.RED.A1T0 RZ, [UR5], RZ ;  /* 0x000000ffffff79a7 */ /* 0x000fe20008100405 */
[----:B------:R-:W-:Y:S05]  /*2d50*/  @P2 BRA `(.L_x_33) ;  /* 0x0000000000042947 */ /* 0x000fea0003800000 */
[----:B------:R-:W-:Y:S01]  /*2d60*/  BPT.TRAP 0x1 ;  /* 0x000000040000795c */ /* 0x000fe20000300000 */
.L_x_33:
[----:B------:R-:W-:Y:S01]  /*2d70*/  UIADD3 UR6, UR9, 0x4, URZ ;  /* 0x0000000409067890 */ /* 0x000fe2000fffe03f */
[----:B------:R-:W-:Y:S01]  /*2d80*/  WARPGROUP.ARRIVE ;  /* 0x00000000000079c5 */ /* 0x000fe20000000000 */
[----:B------:R-:W-:Y:S01]  /*2d90*/  UMOV UR7, 0x40000040 ;  /* 0x4000004000077882 */ /* 0x000fe20000000000 */
[----:B------:R-:W-:-:S04]  /*2da0*/  UIADD3 UR4, UR4, 0x1, URZ ;  /* 0x0000000104047890 */ /* 0x000fc8000fffe03f */
[----:B------:R-:W-:-:S05]  /*2db0*/  UISETP.NE.AND UP0, UPT, UR4, 0xe, UPT ;  /* 0x0000000e0400788c */ /* 0x000fca000bf05270 */
[----:B------:R-:W-:Y:S01]  /*2dc0*/  QGMMA.64x64x32.F32.E5M2.E5M2 R24, R68, gdesc[UR4], R24, gsb0 ;  /* 0x00e0000444187df3 */ /* 0x000fe20008003818 */
[----:B------:R-:W-:Y:S02]  /*2dd0*/  USEL UR4, UR4, URZ, UP0 ;  /* 0x0000003f04047287 */ /* 0x000fe40008000000 */
        /* <DEDUP_REMOVED lines=31> */
.L_x_34:
[----:B------:R-:W-:Y:S01]  /*2fd0*/  IMAD.SHL.U32 R80, R0, 0x2000, RZ ;  /* 0x0000200000507824 */ /* 0x000fe200078e00ff */
[----:B------:R-:W-:Y:S04]  /*2fe0*/  BSSY B0, `(.L_x_35) ;  /* 0x0000005000007945 */ /* 0x000fe80003800000 */
[----:B------:R-:W-:Y:S01]  /*2ff0*/  IADD3 R12, R80, UR46, R61 ;  /* 0x0000002e500c7c10 */ /* 0x000fe2000fffe03d */
[----:B------:R-:W-:Y:S06]  /*3000*/  @P1 BRA `(.L_x_36) ;  /* 0x0000000000081947 */ /* 0x000fec0003800000 */
[----:B------:R-:W0:Y:S02]  /*3010*/  SYNCS.PHASECHK.TRANS64.TRYWAIT P1, [R15+URZ], R78 ;  /* 0x0000004e0f0075a7 */ /* 0x000e24000802017f */
[----:B0-----:R-:W-:Y:S05]  /*3020*/  @!P1 BRA `(.L_x_37) ;  /* 0x0000005000f89947 */ /* 0x001fea0003800000 */
.L_x_36:
[----:B------:R-:W-:Y:S05]  /*3030*/  BSYNC B0 ;  /* 0x0000000000007941 */ /* 0x000fea0003800000 */
.L_x_35:
[----:B------:R-:W-:Y:S01]  /*3040*/  IMAD.IADD R14, R65, 0x1, R12 ;  /* 0x00000001410e7824 */ /* 0x000fe200078e020c */
[----:B------:R-:W-:Y:S01]  /*3050*/  LDS.U8 R4, [R12+0x800] ;  /* 0x000800000c047984 */ /* 0x000fe20000000000 */
[----:B------:R-:W-:Y:S05]  /*3060*/  WARPSYNC.ALL ;  /* 0x0000000000007948 */ /* 0x000fea0003800000 */
[----:B------:R-:W1:Y:S04]  /*3070*/  LDS.U8 R5, [R12+0x840] ;  /* 0x000840000c057984 */ /* 0x000e680000000000 */
[----:B------:R-:W-:Y:S04]  /*3080*/  LDS.U8 R6, [R12+0x808] ;  /* 0x000808000c067984 */ /* 0x000fe80000000000 */
[----:B------:R-:W2:Y:S04]  /*3090*/  LDS.U8 R11, [R12+0x848] ;  /* 0x000848000c0b7984 */ /* 0x000ea80000000000 */
[----:B------:R-:W-:Y:S04]  /*30a0*/  LDS.U8 R8, [R12+0xc00] ;  /* 0x000c00000c087984 */ /* 0x000fe80000000000 */
[----:B0-----:R-:W0:Y:S04]  /*30b0*/  LDS.U8 R15, [R12+0xc40] ;  /* 0x000c40000c0f7984 */ /* 0x001e280000000000 */
[----:B------:R-:W-:Y:S04]  /*30c0*/  LDS.U8 R10, [R12+0xc08] ;  /* 0x000c08000c0a7984 */ /* 0x000fe80000000000 */
[----:B------:R-:W3:Y:S04]  /*30d0*/  LDS.U8 R73, [R12+0xc48] ;  /* 0x000c48000c497984 */ /* 0x000ee80000000000 */
        /* <DEDUP_REMOVED lines=10> */
[----:B0-----:R-:W-:Y:S02]  /*3180*/  PRMT R8, R15, 0x7604, R8 ;  /* 0x000076040f087816 */ /* 0x001fe40000000008 */
[----:B---3--:R-:W-:Y:S02]  /*3190*/  PRMT R10, R73, 0x7604, R10 ;  /* 0x00007604490a7816 */ /* 0x008fe4000000000a */
        /* <DEDUP_REMOVED lines=8> */
[----:B------:R-:W-:Y:S01]  /*3220*/  UIADD3 UR6, UR9, 0x6, URZ ;  /* 0x0000000609067890 */ /* 0x000fe2000fffe03f */
[----:B------:R-:W-:Y:S01]  /*3230*/  WARPGROUP.ARRIVE ;  /* 0x00000000000079c5 */ /* 0x000fe20000000000 */
[----:B------:R-:W-:Y:S01]  /*3240*/  UMOV UR7, 0x40000040 ;  /* 0x4000004000077882 */ /* 0x000fe20000000000 */
[C---:B------:R-:W-:Y:S01]  /*3250*/  ISETP.GT.AND P1, PT, R3.reuse, 0x2, PT ;  /* 0x000000020300780c */ /* 0x040fe20003f24270 */
[----:B------:R-:W-:-:S05]  /*3260*/  VIADD R3, R3, 0xffffffff ;  /* 0xffffffff03037836 */ /* 0x000fca0000000000 */
[----:B------:R-:W-:Y:S01]  /*3270*/  QGMMA.64x64x32.F32.E5M2.E5M2 R24, R68, gdesc[UR4], R24, gsb0 ;  /* 0x00e0000444187df3 */ /* 0x000fe20008003818 */
[----:B------:R-:W-:Y:S02]  /*3280*/  R2UR UR6, R0 ;  /* 0x00000000000672ca */ /* 0x000fe400000e0000 */
[----:B------:R-:W-:-:S04]  /*3290*/  WARPGROUP.DEPBAR.LE gsb0, 0x0 ;  /* 0x00008000000079c5 */ /* 0x000fc80000010000 */
[----:B------:R-:W-:Y:S09]  /*32a0*/  @P1 BRA `(.L_x_38) ;  /* 0xfffffff400401947 */ /* 0x000ff2000383ffff */
.L_x_30:
[----:B------:R-:W-:Y:S01]  /*32b0*/  IMAD.MOV.U32 R5, RZ, RZ, 0x40000040 ;  /* 0x40000040ff057424 */ /* 0x000fe200078e00ff */
[----:B------:R-:W-:Y:S01]  /*32c0*/  LEA R4, R0, UR8, 0x9 ;  /* 0x0000000800047c11 */ /* 0x000fe2000f8e48ff */
[----:B------:R-:W-:Y:S01]  /*32d0*/  WARPGROUP.ARRIVE ;  /* 0x00000000000079c5 */ /* 0x000fe20000000000 */
[----:B------:R-:W-:Y:S01]  /*32e0*/  IADD3 R80, R80, UR46, R61 ;  /* 0x0000002e50507c10 */ /* 0x000fe2000fffe03d */
[----:B------:R-:W-:Y:S01]  /*32f0*/  IMAD.MOV.U32 R7, RZ, RZ, 0x40000040 ;  /* 0x40000040ff077424 */ /* 0x000fe200078e00ff */
[C---:B------:R-:W-:Y:S01]  /*3300*/  R2UR UR6, R4.reuse ;  /* 0x00000000040672ca */ /* 0x040fe200000e0000 */
[----:B------:R-:W-:Y:S01]  /*3310*/  VIADD R6, R4, 0x2 ;  /* 0x0000000204067836 */ /* 0x000fe20000000000 */
[----:B------:R-:W-:Y:S01]  /*3320*/  R2UR UR7, R5 ;  /* 0x00000000050772ca */ /* 0x000fe200000e0000 */
[----:B------:R-:W-:-:S12]  /*3330*/  IMAD.IADD R14, R65, 0x1, R80 ;  /* 0x00000001410e7824 */ /* 0x000fd800078e0250 */
[----:B------:R-:W-:Y:S01]  /*3340*/  QGMMA.64x64x32.F32.E5M2.E5M2 R24, R84, gdesc[UR4], R24, gsb0 ;  /* 0x00e0000454187df3 */ /* 0x000fe20008003818 */
[----:B------:R-:W-:Y:S02]  /*3350*/  R2UR UR6, R6 ;  /* 0x00000000060672ca */ /* 0x000fe400000e0000 */
[----:B------:R-:W-:Y:S01]  /*3360*/  R2UR UR7, R7 ;  /* 0x00000000070772ca */ /* 0x000fe200000e0000 */
[----:B------:R-:W-:Y:S02]  /*3370*/  WARPGROUP.DEPBAR.LE gsb0, 0x0 ;  /* 0x00008000000079c5 */ /* 0x000fe40000010000 */
[----:B------:R-:W-:Y:S04]  /*3380*/  LDS.U8 R10, [R80+0x1400] ;  /* 0x00140000500a7984 */ /* 0x000fe80000000000 */
[----:B------:R-:W0:Y:S04]  /*3390*/  LDS.U8 R21, [R80+0x1440] ;  /* 0x0014400050157984 */ /* 0x000e280000000000 */
[----:B------:R-:W-:Y:S04]  /*33a0*/  LDS.U8 R0, [R80+0x1000] ;  /* 0x0010000050007984 */ /* 0x000fe80000000000 */
[----:B------:R-:W1:Y:S04]  /*33b0*/  LDS.U8 R3, [R80+0x1040] ;  /* 0x0010400050037984 */ /* 0x000e680000000000 */
[----:B------:R-:W-:Y:S04]  /*33c0*/  LDS.U8 R8, [R80+0x1008] ;  /* 0x0010080050087984 */ /* 0x000fe80000000000 */
[----:B------:R-:W2:Y:S04]  /*33d0*/  LDS.U8 R13, [R80+0x1048] ;  /* 0x00104800500d7984 */ /* 0x000ea80000000000 */
[----:B------:R-:W-:Y:S04]  /*33e0*/  LDS.U8 R12, [R80+0x1408] ;  /* 0x00140800500c7984 */ /* 0x000fe80000000000 */
[----:B------:R-:W3:Y:S04]  /*33f0*/  LDS.U8 R73, [R80+0x1448] ;  /* 0x0014480050497984 */ /* 0x000ee80000000000 */
        /* <DEDUP_REMOVED lines=53> */
.L_x_39:
        /* <DEDUP_REMOVED lines=8> */
.L_x_40:
[C---:B------:R-:W-:Y:S01]  /*37d0*/  VIADD R6, R4.reuse, 0x4 ;  /* 0x0000000404067836 */ /* 0x040fe20000000000 */
[----:B------:R-:W-:Y:S01]  /*37e0*/  WARPGROUP.ARRIVE ;  /* 0x00000000000079c5 */ /* 0x000fe20000000000 */
[----:B------:R-:W-:Y:S02]  /*37f0*/  IMAD.MOV.U32 R7, RZ, RZ, 0x40000040 ;  /* 0x40000040ff077424 */ /* 0x000fe400078e00ff */
[----:B------:R-:W-:Y:S01]  /*3800*/  VIADD R4, R4, 0x6 ;  /* 0x0000000604047836 */ /* 0x000fe20000000000 */
[----:B------:R-:W-:Y:S01]  /*3810*/  R2UR UR6, R6 ;  /* 0x00000000060672ca */ /* 0x000fe200000e0000 */
[----:B------:R-:W-:Y:S01]  /*3820*/  IMAD.MOV.U32 R5, RZ, RZ, 0x40000040 ;  /* 0x40000040ff057424 */ /* 0x000fe200078e00ff */
[----:B------:R-:W-:-:S13]  /*3830*/  R2UR UR7, R7 ;  /* 0x00000000070772ca */ /* 0x000fda00000e0000 */
        /* <DEDUP_REMOVED lines=35> */
.L_x_26:
[----:B------:R0:W-:Y:S01]  /*3a70*/  SYNCS.ARRIVE.TRANS64.A1T0 RZ, [R63+UR49], RZ ;  /* 0x000000ff3fff79a7 */ /* 0x0001e20008100031 */
[----:B------:R-:W-:Y:S05]  /*3a80*/  @!P0 BRA `(.L_x_41) ;  /* 0x0000000000048947 */ /* 0x000fea0003800000 */
[----:B------:R-:W-:Y:S01]  /*3a90*/  BPT.TRAP 0x1 ;  /* 0x000000040000795c */ /* 0x000fe20000300000 */
.L_x_41:
[----:B------:R-:W-:Y:S02]  /*3aa0*/  UIADD3 UR6, UR47, UR41, URZ ;  /* 0x000000292f067290 */ /* 0x000fe4000fffe03f */
[----:B------:R-:W-:Y:S02]  /*3ab0*/  UISETP.GT.U32.AND UP0, UPT, UR42, 0x1, UPT ;  /* 0x000000012a00788c */ /* 0x000fe4000bf04070 */
[----:B------:R-:W-:-:S04]  /*3ac0*/  USHF.R.U32.HI UR4, URZ, 0x1, UR6 ;  /* 0x000000013f047899 */ /* 0x000fc80008011606 */
[----:B------:R-:W-:Y:S01]  /*3ad0*/  UIMAD.WIDE.U32 UR4, UR4, -0x6db6db6d, URZ ;  /* 0x92492493040478a5 */ /* 0x000fe2000f8e003f */
[----:B------:R-:W-:-:S03]  /*3ae0*/  PLOP3.LUT P0, PT, PT, PT, UP0, 0x80, 0x0 ;  /* 0x000000000000781c */ /* 0x000fc60003f0f008 */
[----:B------:R-:W-:-:S04]  /*3af0*/  USHF.R.U32.HI UR4, URZ, 0x2, UR5 ;  /* 0x000000023f047899 */ /* 0x000fc80008011605 */
[----:B------:R-:W-:-:S04]  /*3b00*/  UIMAD UR6, UR4, -0xe, UR6 ;  /* 0xfffffff2040678a4 */ /* 0x000fc8000f8e0206 */
[----:B------:R-:W-:-:S04]  /*3b10*/  ULEA UR6, UR6, UR46, 0x3 ;  /* 0x0000002e06067291 */ /* 0x000fc8000f8e183f */
[----:B------:R-:W-:-:S04]  /*3b20*/  UIADD3 UR6, UR6, 0x70, URZ ;  /* 0x0000007006067890 */ /* 0x000fc8000fffe03f */
[----:B------:R-:W-:-:S09]  /*3b30*/  UPRMT UR6, URZ, 0x654, UR6 ;  /* 0x000006543f067896 */ /* 0x000fd20008000006 */
[----:B------:R-:W-:Y:S01]  /*3b40*/  SYNCS.ARRIVE.TRANS64.RED.A1T0 RZ, [UR6], RZ ;  /* 0x000000ffffff79a7 */ /* 0x000fe20008100406 */
[----:B------:R-:W-:Y:S05]  /*3b50*/  @P0 BRA `(.L_x_42) ;  /* 0x0000000000040947 */ /* 0x000fea0003800000 */
[----:B------:R-:W-:Y:S01]  /*3b60*/  BPT.TRAP 0x1 ;  /* 0x000000040000795c */ /* 0x000fe20000300000 */
.L_x_42:
[----:B------:R-:W-:Y:S01]  /*3b70*/  SHF.L.U32 R3, R67, 0x1f, RZ ;  /* 0x0000001f43037819 */ /* 0x000fe200000006ff */
[----:B------:R-:W-:Y:S01]  /*3b80*/  UIADD3 UR41, UR48, UR41, URZ ;  /* 0x0000002930297290 */ /* 0x000fe2000fffe03f */
[----:B------:R-:W1:Y:S01]  /*3b90*/  LDC R13, c[0x0][0x288] ;  /* 0x0000a200ff0d7b82 */ /* 0x000e620000000800 */
[----:B------:R-:W-:Y:S01]  /*3ba0*/  UISETP.GE.U32.AND UP1, UPT, UR48, 0xe, UPT ;  /* 0x0000000e3000788c */ /* 0x000fe2000bf26070 */
[----:B------:R-:W-:Y:S01]  /*3bb0*/  IMAD.SHL.U32 R8, R60, 0x2, RZ ;  /* 0x000000023c087824 */ /* 0x000fe200078e00ff */
[----:B------:R-:W-:Y:S02]  /*3bc0*/  UISETP.GT.U32.AND UP0, UPT, UR41, 0xd, UPT ;  /* 0x0000000d2900788c */ /* 0x000fe4000bf04070 */
[----:B------:R-:W-:Y:S02]  /*3bd0*/  USHF.R.U32.HI UR4, URZ, 0x1, UR41 ;  /* 0x000000013f047899 */ /* 0x000fe40008011629 */
[----:B------:R-:W-:Y:S01]  /*3be0*/  UISETP.LT.U32.AND UP0, UPT, UR48, 0xe, UP0 ;  /* 0x0000000e3000788c */ /* 0x000fe20008701070 */
[----:B------:R-:W2:Y:S01]  /*3bf0*/  SYNCS.PHASECHK.TRANS64.TRYWAIT P0, [R66+UR45+0x10], R3 ;  /* 0x00001003420075a7 */ /* 0x000ea2000800016d */
[----:B------:R-:W-:Y:S01]  /*3c00*/  UIMAD.WIDE.U32 UR4, UR4, -0x6db6db6d, URZ ;  /* 0x92492493040478a5 */ /* 0x000fe2000f8e003f */
[----:B------:R-:W-:Y:S01]  /*3c10*/  SHF.R.S32.HI R9, RZ, 0x1f, R8 ;  /* 0x0000001fff097819 */ /* 0x000fe20000011408 */
[----:B------:R-:W-:-:S02]  /*3c20*/  USEL UR6, URZ, 0x1, !UP0 ;  /* 0x000000013f067887 */ /* 0x000fc4000c000000 */
[----:B------:R-:W-:Y:S02]  /*3c30*/  USHF.R.U32.HI UR4, URZ, 0x2, UR5 ;  /* 0x000000023f047899 */ /* 0x000fe40008011605 */
[----:B------:R-:W-:Y:S02]  /*3c40*/  ULOP3.LUT UR40, UR40, UR6, URZ, 0x3c, !UPT ;  /* 0x0000000628287292 */ /* 0x000fe4000f8e3c3f */
[----:B------:R-:W-:Y:S02]  /*3c50*/  UIMAD UR41, UR4, -0xe, UR41 ;  /* 0xfffffff2042978a4 */ /* 0x000fe4000f8e0229 */
[----:B------:R-:W-:Y:S01]  /*3c60*/  @UP1 ULOP3.LUT UR40, UR40, 0x1, UR4, 0x78, !UPT ;  /* 0x0000000128281892 */ /* 0x000fe2000f8e7804 */
[----:B-12---:R-:W-:Y:S11]  /*3c70*/  @!P0 BRA `(.L_x_43) ;  /* 0x0000004400f88947 */ /* 0x006ff60003800000 */
.L_x_151:
[----:B-1----:R-:W-:Y:S01]  /*3c80*/  IMAD.SHL.U32 R3, R22, 0x40, RZ ;  /* 0x0000004016037824 */ /* 0x002fe200078e00ff */
[----:B------:R-:W-:Y:S01]  /*3c90*/  ULDC UR6, c[0x0][0x284] ;  /* 0x0000a10000067ab9 */ /* 0x000fe20000000800 */
[----:B------:R-:W-:Y:S01]  /*3ca0*/  IMAD.SHL.U32 R19, R19, 0x40, RZ ;  /* 0x0000004013137824 */ /* 0x000fe200078e00ff */
[----:B------:R-:W-:Y:S01]  /*3cb0*/  SHF.R.S32.HI R14, RZ, 0x1f, R18 ;  /* 0x0000001fff0e7819 */ /* 0x000fe20000011412 */
[----:B------:R-:W-:Y:S01]  /*3cc0*/  ULDC.64 UR4, c[0x0][0x5d0] ;  /* 0x0001740000047ab9 */ /* 0x000fe20000000a00 */
[----:B------:R-:W-:Y:S01]  /*3cd0*/  ISETP.GE.AND P0, PT, R3, UR6, PT ;  /* 0x0000000603007c0c */ /* 0x000fe2000bf06270 */
[----:B------:R-:W-:Y:S01]  /*3ce0*/  IMAD.WIDE.U32 R4, R18, UR4, R8 ;  /* 0x0000000412047c25 */ /* 0x000fe2000f8e0008 */
[----:B------:R-:W-:Y:S02]  /*3cf0*/  SHF.R.S32.HI R12, RZ, 0x1f, R19 ;  /* 0x0000001fff0c7819 */ /* 0x000fe40000011413 */
[C---:B------:R-:W-:Y:S01]  /*3d00*/  ISETP.GE.OR P0, PT, R19.reuse, R13, P0 ;  /* 0x0000000d1300720c */ /* 0x040fe20000706670 */
[----:B------:R-:W-:Y:S01]  /*3d10*/  IMAD R7, R14, UR4, RZ ;  /* 0x000000040e077c24 */ /* 0x000fe2000f8e02ff */
[----:B------:R-:W-:-:S03]  /*3d20*/  IADD3 R4, P1, R19, R4, RZ ;  /* 0x0000000413047210 */ /* 0x000fc60007f3e0ff */
[----:B------:R-:W-:-:S05]  /*3d30*/  IMAD R7, R18, UR5, R7 ;  /* 0x0000000512077c24 */ /* 0x000fca000f8e0207 */
[----:B------:R-:W-:-:S03]  /*3d40*/  IADD3.X R5, R12, R5, R7, P1, !PT ;  /* 0x000000050c057210 */ /* 0x000fc60000ffe407 */
[----:B------:R-:W-:Y:S05]  /*3d50*/  @P0 BRA `(.L_x_44) ;  /* 0x0000002400a80947 */ /* 0x000fea0003800000 */
[----:B------:R-:W1:Y:S01]  /*3d60*/  LDC.64 R10, c[0x0][0x5c8] ;  /* 0x00017200ff0a7b82 */ /* 0x000e620000000a00 */
[----:B------:R-:W-:Y:S01]  /*3d70*/  IMAD.WIDE R22, R22, 0x40, R58 ;  /* 0x0000004016167825 */ /* 0x000fe200078e023a */
[----:B------:R-:W-:Y:S01]  /*3d80*/  ULDC.64 UR4, c[0x0][0x5c0] ;  /* 0x0001700000047ab9 */ /* 0x000fe20000000a00 */
[----:B------:R-:W-:Y:S02]  /*3d90*/  BSSY B0, `(.L_x_44) ;  /* 0x0000266000007945 */ /* 0x000fe40003800000 */
[-C--:B-1----:R-:W-:Y:S02]  /*3da0*/  IMAD R0, R23, R10.reuse, RZ ;  /* 0x0000000a17007224 */ /* 0x082fe400078e02ff */
[----:B------:R-:W-:-:S04]  /*3db0*/  IMAD.WIDE.U32 R4, R22, R10, R4 ;  /* 0x0000000a16047225 */ /* 0x000fc800078e0004 */
[----:B------:R-:W-:Y:S01]  /*3dc0*/  IMAD R7, R22, R11, R0 ;  /* 0x0000000b16077224 */ /* 0x000fe200078e0200 */
[----:B------:R-:W-:Y:S02]  /*3dd0*/  LEA R6, P0, R10, R4, 0x3 ;  /* 0x000000040a067211 */ /* 0x000fe400078018ff */
[----:B------:R-:W-:Y:S01]  /*3de0*/  IADD3 R4, P1, R4, UR4, RZ ;  /* 0x0000000404047c10 */ /* 0x000fe2000ff3e0ff */
[----:B------:R-:W-:Y:S01]  /*3df0*/  IMAD.IADD R7, R5, 0x1, R7 ;  /* 0x0000000105077824 */ /* 0x000fe200078e0207 */
[----:B------:R-:W-:-:S04]  /*3e00*/  IADD3 R6, P2, R6, UR4, RZ ;  /* 0x0000000406067c10 */ /* 0x000fc8000ff5e0ff */
[----:B------:R-:W-:Y:S01]  /*3e10*/  LEA.HI.X R0, R10, R7, R11, 0x3, P0 ;  /* 0x000000070a007211 */ /* 0x000fe200000f1c0b */
[----:B------:R-:W-:Y:S01]  /*3e20*/  IMAD R10, R60, -0x2, R13 ;  /* 0xfffffffe3c0a7824 */ /* 0x000fe200078e020d */
[----:B-----5:R-:W-:Y:S02]  /*3e30*/  FSETP.NEU.AND P0, PT, R57, RZ, PT ;  /* 0x000000ff3900720b */ /* 0x020fe40003f0d000 */
[----:B------:R-:W-:Y:S02]  /*3e40*/  IADD3.X R5, R7, UR5, RZ, P1, !PT ;  /* 0x0000000507057c10 */ /* 0x000fe40008ffe4ff */
[----:B------:R-:W-:Y:S01]  /*3e50*/  IADD3.X R7, R0, UR5, RZ, P2, !PT ;  /* 0x0000000500077c10 */ /* 0x000fe200097fe4ff */
[----:B------:R-:W-:Y:S02]  /*3e60*/  IMAD.IADD R0, R62, 0x1, -R3 ;  /* 0x000000013e007824 */ /* 0x000fe400078e0a03 */
[----:B------:R-:W-:-:S06]  /*3e70*/  IMAD.IADD R3, R10, 0x1, -R19 ;  /* 0x000000010a037824 */ /* 0x000fcc00078e0a13 */
[----:B------:R-:W-:Y:S05]  /*3e80*/  @!P0 BRA `(.L_x_45) ;  /* 0x0000001c00188947 */ /* 0x000fea0003800000 */
[----:B------:R-:W1:Y:S01]  /*3e90*/  LDC.64 R20, c[0x0][0x5b0] ;  /* 0x00016c00ff147b82 */ /* 0x000e620000000a00 */
[----:B------:R-:W-:Y:S01]  /*3ea0*/  ULDC.64 UR4, c[0x0][0x5b8] ;  /* 0x00016e0000047ab9 */ /* 0x000fe20000000a00 */
[----:B------:R-:W-:Y:S01]  /*3eb0*/  BSSY B1, `(.L_x_46) ;  /* 0x0000011000017945 */ /* 0x000fe20003800000 */
[----:B------:R-:W-:-:S04]  /*3ec0*/  IMAD.WIDE.U32 R8, R18, UR4, R8 ;  /* 0x0000000412087c25 */ /* 0x000fc8000f8e0008 */
[----:B------:R-:W-:Y:S01]  /*3ed0*/  IMAD R11, R14, UR4, RZ ;  /* 0x000000040e0b7c24 */ /* 0x000fe2000f8e02ff */
[----:B------:R-:W2:Y:S01]  /*3ee0*/  LDC.64 R68, c[0x0][0x5a8] ;  /* 0x00016a00ff447b82 */ /* 0x000ea20000000a00 */
[----:B------:R-:W-:Y:S02]  /*3ef0*/  IADD3 R10, P0, R19, R8, RZ ;  /* 0x00000008130a7210 */ /* 0x000fe40007f1e0ff */
[----:B------:R-:W-:-:S05]  /*3f00*/  IMAD R11, R18, UR5, R11 ;  /* 0x00000005120b7c24 */ /* 0x000fca000f8e020b */
[----:B------:R-:W-:Y:S02]  /*3f10*/  IADD3.X R11, R12, R9, R11, P0, !PT ;  /* 0x000000090c0b7210 */ /* 0x000fe400007fe40b */
[----:B------:R-:W-:-:S04]  /*3f20*/  ISETP.GE.AND P0, PT, R3, 0x1, PT ;  /* 0x000000010300780c */ /* 0x000fc80003f06270 */
[----:B------:R-:W-:Y:S01]  /*3f30*/  ISETP.LT.OR P3, PT, R0, 0x1, !P0 ;  /* 0x000000010000780c */ /* 0x000fe20004761670 */
[-C--:B-1----:R-:W-:Y:S02]  /*3f40*/  IMAD R12, R23, R20.reuse, RZ ;  /* 0x00000014170c7224 */ /* 0x082fe400078e02ff */
[----:B------:R-:W-:-:S04]  /*3f50*/  IMAD.WIDE.U32 R8, R22, R20, R10 ;  /* 0x0000001416087225 */ /* 0x000fc800078e000a */
[----:B------:R-:W-:Y:S01]  /*3f60*/  IMAD R12, R22, R21, R12 ;  /* 0x00000015160c7224 */ /* 0x000fe200078e020c */
[----:B--2---:R-:W-:-:S04]  /*3f70*/  IADD3 R8, P1, R8, R68, RZ ;  /* 0x0000004408087210 */ /* 0x004fc80007f3e0ff */
[--C-:B------:R-:W-:Y:S02]  /*3f80*/  IADD3.X R9, R69, R9, R12.reuse, P1, !PT ;  /* 0x0000000945097210 */ /* 0x100fe40000ffe40c */
[----:B------:R-:W-:Y:S01]  /*3f90*/  PRMT R12, RZ, 0x7610, R12 ;  /* 0x00007610ff0c7816 */ /* 0x000fe2000000000c */
[----:B------:R-:W-:Y:S06]  /*3fa0*/  @P3 BRA `(.L_x_47) ;  /* 0x0000000000043947 */ /* 0x000fec0003800000 */
[----:B------:R1:W5:Y:S02]  /*3fb0*/  LDG.E.U8 R12, desc[UR36][R8.64] ;  /* 0x00000024080c7981 */ /* 0x000364000c1e1100 */
.L_x_47:
[----:B------:R-:W-:Y:S05]  /*3fc0*/  BSYNC B1 ;  /* 0x0000000000017941 */ /* 0x000fea0003800000 */
.L_x_46:
[----:B-----5:R-:W-:Y:S01]  /*3fd0*/  LOP3.LUT R12, R12, 0xff, RZ, 0xc0, !PT ;  /* 0x000000ff0c0c7812 */ /* 0x020fe200078ec0ff */
[----:B------:R-:W-:Y:S01]  /*3fe0*/  BSSY B1, `(.L_x_48) ;  /* 0x000000c000017945 */ /* 0x000fe20003800000 */
[----:B------:R-:W-:Y:S02]  /*3ff0*/  ISETP.GE.AND P1, PT, R3, 0x2, PT ;  /* 0x000000020300780c */ /* 0x000fe40003f26270 */
[----:B------:R-:W-:Y:S02]  /*4000*/  F2FP.F16.E5M2.UNPACK_B R12, R12 ;  /* 0x0000000cff0c723e */ /* 0x000fe400020004ff */
[----:B------:R-:W-:-:S03]  /*4010*/  ISETP.LT.OR P2, PT, R0, 0x1, !P1 ;  /* 0x000000010000780c */ /* 0x000fc60004f41670 */
[----:B------:R-:W-:-:S05]  /*4020*/  HADD2.F32 R12, -RZ, R12.H0_H0 ;  /* 0x2000000cff0c7230 */ /* 0x000fca0000004100 */
[----:B------:R-:W-:Y:S01]  /*4030*/  FMUL R13, R12, R57 ;  /* 0x000000390c0d7220 */ /* 0x000fe20000400000 */
[----:B------:R-:W-:-:S03]  /*4040*/  PRMT R12, RZ, 0x7610, R12 ;  /* 0x00007610ff0c7816 */ /* 0x000fc6000000000c */
[----:B------:R-:W-:-:S05]  /*4050*/  FFMA R13, R24, R56, R13 ;  /* 0x00000038180d7223 */ /* 0x000fca000000000d */
[----:B------:R-:W-:-:S05]  /*4060*/  F2FP.SATFINITE.E5M2.F32.PACK_AB_MERGE_C R13, RZ, R13, RZ ;  /* 0x0000000dff0d723e */ /* 0x000fca00048060ff */
[----:B------:R2:W-:Y:S01]  /*4070*/  @!P3 STG.E.U8 desc[UR36][R4.64], R13 ;  /* 0x0000000d0400b986 */ /* 0x0005e2000c101124 */
[----:B------:R-:W-:Y:S05]  /*4080*/  @P2 BRA `(.L_x_49) ;  /* 0x0000000000042947 */ /* 0x000fea0003800000 */
[----:B------:R3:W5:Y:S02]  /*4090*/  LDG.E.U8 R12, desc[UR36][R8.64+0x1] ;  /* 0x00000124080c7981 */ /* 0x000764000c1e1100 */
.L_x_49:
[----:B------:R-:W-:Y:S05]  /*40a0*/  BSYNC B1 ;  /* 0x0000000000017941 */ /* 0x000fea0003800000 */
.L_x_48:
[----:B-----5:R-:W-:Y:S01]  /*40b0*/  LOP3.LUT R12, R12, 0xff, RZ, 0xc0, !PT ;  /* 0x000000ff0c0c7812 */ /* 0x020fe200078ec0ff */
[----:B------:R-:W-:Y:S01]  /*40c0*/  BSSY B1, `(.L_x_50) ;  /* 0x0000012000017945 */ /* 0x000fe20003800000 */
[----:B--2---:R-:W-:Y:S02]  /*40d0*/  IADD3 R13, P3, R22, 0x8, RZ ;  /* 0x00000008160d7810 */ /* 0x004fe40007f7e0ff */
[----:B------:R-:W-:Y:S02]  /*40e0*/  F2FP.F16.E5M2.UNPACK_B R12, R12 ;  /* 0x0000000cff0c723e */ /* 0x000fe400020004ff */
[----:B------:R-:W-:Y:S01]  /*40f0*/  ISETP.LT.OR P0, PT, R0, 0x9, !P0 ;  /* 0x000000090000780c */ /* 0x000fe20004701670 */
[----:B------:R-:W-:Y:S02]  /*4100*/  IMAD.X R23, RZ, RZ, R23, P3 ;  /* 0x000000ffff177224 */ /* 0x000fe400018e0617 */
[----:B------:R-:W-:Y:S02]  /*4110*/  HADD2.F32 R12, -RZ, R12.H0_H0 ;  /* 0x2000000cff0c7230 */ /* 0x000fe40000004100 */
[----:B------:R-:W-:-:S02]  /*4120*/  IMAD R14, R23, R20, RZ ;  /* 0x00000014170e7224 */ /* 0x000fc400078e02ff */
[----:B------:R-:W-:-:S04]  /*4130*/  IMAD.WIDE.U32 R10, R13, R20, R10 ;  /* 0x000000140d0a7225 */ /* 0x000fc800078e000a */
[----:B------:R-:W-:Y:S01]  /*4140*/  FMUL R12, R12, R57 ;  /* 0x000000390c0c7220 */ /* 0x000fe20000400000 */
[----:B------:R-:W-:-:S03]  /*4150*/  IMAD R14, R13, R21, R14 ;  /* 0x000000150d0e7224 */ /* 0x000fc600078e020e */
[----:B------:R-:W-:-:S01]  /*4160*/  FFMA R12, R25, R56, R12 ;  /* 0x00000038190c7223 */ /* 0x000fc2000000000c */
[----:B------:R-:W-:-:S04]  /*4170*/  IADD3 R10, P3, R10, R68, RZ ;  /* 0x000000440a0a7210 */ /* 0x000fc80007f7e0ff */
[----:B------:R-:W-:Y:S02]  /*4180*/  F2FP.SATFINITE.E5M2.F32.PACK_AB_MERGE_C R13, RZ, R12, RZ ;  /* 0x0000000cff0d723e */ /* 0x000fe400048060ff */
[----:B------:R-:W-:Y:S02]  /*4190*/  IADD3.X R11, R69, R11, R14, P3, !PT ;  /* 0x0000000b450b7210 */ /* 0x000fe40001ffe40e */
[----:B------:R-:W-:Y:S01]  /*41a0*/  PRMT R12, RZ, 0x7610, R12 ;  /* 0x00007610ff0c7816 */ /* 0x000fe2000000000c */
[----:B------:R2:W-:Y:S01]  /*41b0*/  @!P2 STG.E.U8 desc[UR36][R4.64+0x1], R13 ;  /* 0x0000010d0400a986 */ /* 0x0005e2000c101124 */
[----:B------:R-:W-:Y:S05]  /*41c0*/  @P0 BRA `(.L_x_51) ;  /* 0x0000000000040947 */ /* 0x000fea0003800000 */
[----:B------:R4:W5:Y:S02]  /*41d0*/  LDG.E.U8 R12, desc[UR36][R10.64] ;  /* 0x000000240a0c7981 */ /* 0x000964000c1e1100 */
.L_x_51:
[----:B------:R-:W-:Y:S05]  /*41e0*/  BSYNC B1 ;  /* 0x0000000000017941 */ /* 0x000fea0003800000 */
.L_x_50:
[----:B-----5:R-:W-:Y:S01]  /*41f0*/  LOP3.LUT R12, R12, 0xff, RZ, 0xc0, !PT ;  /* 0x000000ff0c0c7812 */ /* 0x020fe200078ec0ff */
[----:B------:R-:W-:Y:S01]  /*4200*/  BSSY B1, `(.L_x_52) ;  /* 0x000000b000017945 */ /* 0x000fe20003800000 */
[----:B------:R-:W-:Y:S02]  /*4210*/  ISETP.LT.OR P1, PT, R0, 0x9, !P1 ;  /* 0x000000090000780c */ /* 0x000fe40004f21670 */
[----:B------:R-:W-:-:S05]  /*4220*/  F2FP.F16.E5M2.UNPACK_B R12, R12 ;  /* 0x0000000cff0c723e */ /* 0x000fca00020004ff */
[----:B------:R-:W-:-:S05]  /*4230*/  HADD2.F32 R12, -RZ, R12.H0_H0 ;  /* 0x2000000cff0c7230 */ /* 0x000fca0000004100 */
[----:B--2---:R-:W-:Y:S01]  /*4240*/  FMUL R13, R12, R57 ;  /* 0x000000390c0d7220 */ /* 0x004fe20000400000 */
[----:B------:R-:W-:-:S03]  /*4250*/  PRMT R12, RZ, 0x7610, R12 ;  /* 0x00007610ff0c7816 */ /* 0x000fc6000000000c */
[----:B------:R-:W-:-:S05]  /*4260*/  FFMA R13, R26, R56, R13 ;  /* 0x000000381a0d7223 */ /* 0x000fca000000000d */
[----:B------:R-:W-:-:S05]  /*4270*/  F2FP.SATFINITE.E5M2.F32.PACK_AB_MERGE_C R13, RZ, R13, RZ ;  /* 0x0000000dff0d723e */ /* 0x000fca00048060ff */
[----:B------:R2:W-:Y:S01]  /*4280*/  @!P0 STG.E.U8 desc[UR36][R6.64], R13 ;  /* 0x0000000d06008986 */ /* 0x0005e2000c101124 */
[----:B------:R-:W-:Y:S05]  /*4290*/  @P1 BRA `(.L_x_53) ;  /* 0x0000000000041947 */ /* 0x000fea0003800000 */
[----:B------:R0:W5:Y:S02]  /*42a0*/  LDG.E.U8 R12, desc[UR36][R10.64+0x1] ;  /* 0x000001240a0c7981 */ /* 0x000164000c1e1100 */
.L_x_53:
[----:B------:R-:W-:Y:S05]  /*42b0*/  BSYNC B1 ;  /* 0x0000000000017941 */ /* 0x000fea0003800000 */
.L_x_52:
[----:B-----5:R-:W-:Y:S01]  /*42c0*/  LOP3.LUT R12, R12, 0xff, RZ, 0xc0, !PT ;  /* 0x000000ff0c0c7812 */ /* 0x020fe200078ec0ff */
[----:B------:R-:W-:Y:S01]  /*42d0*/  BSSY B1, `(.L_x_54) ;  /* 0x000000c000017945 */ /* 0x000fe20003800000 */
[----:B------:R-:W-:Y:S02]  /*42e0*/  ISETP.GE.AND P0, PT, R3, 0x9, PT ;  /* 0x000000090300780c */ /* 0x000fe40003f06270 */
[----:B------:R-:W-:Y:S02]  /*42f0*/  F2FP.F16.E5M2.UNPACK_B R12, R12 ;  /* 0x0000000cff0c723e */ /* 0x000fe400020004ff */
[----:B------:R-:W-:-:S03]  /*4300*/  ISETP.LT.OR P2, PT, R0, 0x1, !P0 ;  /* 0x000000010000780c */ /* 0x000fc60004741670 */
[----:B------:R-:W-:-:S05]  /*4310*/  HADD2.F32 R12, -RZ, R12.H0_H0 ;  /* 0x2000000cff0c7230 */ /* 0x000fca0000004100 */
[----:B------:R-:W-:-:S04]  /*4320*/  FMUL R12, R12, R57 ;  /* 0x000000390c0c7220 */ /* 0x000fc80000400000 */
[----:B------:R-:W-:-:S05]  /*4330*/  FFMA R12, R27, R56, R12 ;  /* 0x000000381b0c7223 */ /* 0x000fca000000000c */
[----:B--2---:R-:W-:Y:S02]  /*4340*/  F2FP.SATFINITE.E5M2.F32.PACK_AB_MERGE_C R13, RZ, R12, RZ ;  /* 0x0000000cff0d723e */ /* 0x004fe400048060ff */
[----:B------:R-:W-:-:S03]  /*4350*/  PRMT R12, RZ, 0x7610, R12 ;  /* 0x00007610ff0c7816 */ /* 0x000fc6000000000c */
[----:B------:R2:W-:Y:S01]  /*4360*/  @!P1 STG.E.U8 desc[UR36][R6.64+0x1], R13 ;  /* 0x0000010d06009986 */ /* 0x0005e2000c101124 */
[----:B------:R-:W-:Y:S05]  /*4370*/  @P2 BRA `(.L_x_55) ;  /* 0x0000000000042947 */ /* 0x000fea0003800000 */
[----:B------:R0:W5:Y:S02]  /*4380*/  LDG.E.U8 R12, desc[UR36][R8.64+0x8] ;  /* 0x00000824080c7981 */ /* 0x000164000c1e1100 */
.L_x_55:
[----:B------:R-:W-:Y:S05]  /*4390*/  BSYNC B1 ;  /* 0x0000000000017941 */ /* 0x000fea0003800000 */
.L_x_54:
[----:B-----5:R-:W-:Y:S01]  /*43a0*/  LOP3.LUT R12, R12, 0xff, RZ, 0xc0, !PT ;  /* 0x000000ff0c0c7812 */ /* 0x020fe200078ec0ff */
[----:B------:R-:W-:Y:S01]  /*43b0*/  BSSY B1, `(.L_x_56) ;  /* 0x000000c000017945 */ /* 0x000fe20003800000 */
[----:B------:R-:W-:Y:S02]  /*43c0*/  ISETP.GE.AND P1, PT, R3, 0xa, PT ;  /* 0x0000000a0300780c */ /* 0x000fe40003f26270 */
[----:B------:R-:W-:Y:S02]  /*43d0*/  F2FP.F16.E5M2.UNPACK_B R12, R12 ;  /* 0x0000000cff0c723e */ /* 0x000fe400020004ff */
[----:B------:R-:W-:-:S03]  /*43e0*/  ISETP.LT.OR P3, PT, R0, 0x1, !P1 ;  /* 0x000000010000780c */ /* 0x000fc60004f61670 */
        /* <DEDUP_REMOVED lines=8> */
.L_x_57:
[----:B------:R-:W-:Y:S05]  /*4470*/  BSYNC B1 ;  /* 0x0000000000017941 */ /* 0x000fea0003800000 */
.L_x_56:
[----:B-----5:R-:W-:Y:S01]  /*4480*/  LOP3.LUT R12, R12, 0xff, RZ, 0xc0, !PT ;  /* 0x000000ff0c0c7812 */ /* 0x020fe200078ec0ff */
[----:B------:R-:W-:Y:S01]  /*4490*/  BSSY B1, `(.L_x_58) ;  /* 0x000000b000017945 */ /* 0x000fe20003800000 */
[----:B------:R-:W-:Y:S02]  /*44a0*/  ISETP.LT.OR P0, PT, R0, 0x9, !P0 ;  /* 0x000000090000780c */ /* 0x000fe40004701670 */
[----:B------:R-:W-:-:S05]  /*44b0*/  F2FP.F16.E5M2.UNPACK_B R12, R12 ;  /* 0x0000000cff0c723e */ /* 0x000fca00020004ff */
        /* <DEDUP_REMOVED lines=8> */
.L_x_59:
[----:B------:R-:W-:Y:S05]  /*4540*/  BSYNC B1 ;  /* 0x0000000000017941 */ /* 0x000fea0003800000 */
.L_x_58:
        /* <DEDUP_REMOVED lines=12> */
.L_x_61:
[----:B------:R-:W-:Y:S05]  /*4610*/  BSYNC B1 ;  /* 0x0000000000017941 */ /* 0x000fea0003800000 */
.L_x_60:
        /* <DEDUP_REMOVED lines=13> */
.L_x_63:
[----:B------:R-:W-:Y:S05]  /*46f0*/  BSYNC B1 ;  /* 0x0000000000017941 */ /* 0x000fea0003800000 */
.L_x_62:
        /* <DEDUP_REMOVED lines=13> */
.L_x_65:
[----:B------:R-:W-:Y:S05]  /*47d0*/  BSYNC B1 ;  /* 0x0000000000017941 */ /* 0x000fea0003800000 */
.L_x_64:
        /* <DEDUP_REMOVED lines=12> */
.L_x_67:
[----:B------:R-:W-:Y:S05]  /*48a0*/  BSYNC B1 ;  /* 0x0000000000017941 */ /* 0x000fea0003800000 */
.L_x_66:
        /* <DEDUP_REMOVED lines=12> */
.L_x_69:
[----:B------:R-:W-:Y:S05]  /*4970*/  BSYNC B1 ;  /* 0x0000000000017941 */ /* 0x000fea0003800000 */
.L_x_68:
        /* <DEDUP_REMOVED lines=13> */
.L_x_71:
[----:B------:R-:W-:Y:S05]  /*4a50*/  BSYNC B1 ;  /* 0x0000000000017941 */ /* 0x000fea0003800000 */
.L_x_70:
        /* <DEDUP_REMOVED lines=13> */
.L_x_73:
[----:B------:R-:W-:Y:S05]  /*4b30*/  BSYNC B1 ;  /* 0x0000000000017941 */ /* 0x000fea0003800000 */
.L_x_72:
        /* <DEDUP_REMOVED lines=12> */
.L_x_75:
[----:B------:R-:W-:Y:S05]  /*4c00*/  BSYNC B1 ;  /* 0x0000000000017941 */ /* 0x000fea0003800000 */
.L_x_74:
        /* <DEDUP_REMOVED lines=12> */
.L_x_77:
[----:B------:R-:W-:Y:S05]  /*4cd0*/  BSYNC B1 ;  /* 0x0000000000017941 */ /* 0x000fea0003800000 */
.L_x_76:
        /* <DEDUP_REMOVED lines=13> */
.L_x_79:
[----:B------:R-:W-:Y:S05]  /*4db0*/  BSYNC B1 ;  /* 0x0000000000017941 */ /* 0x000fea0003800000 */
.L_x_78:
        /* <DEDUP_REMOVED lines=13> */
.L_x_81:
[----:B------:R-:W-:Y:S05]  /*4e90*/  BSYNC B1 ;  /* 0x0000000000017941 */ /* 0x000fea0003800000 */
.L_x_80:
        /* <DEDUP_REMOVED lines=12> */
.L_x_83:
[----:B------:R-:W-:Y:S05]  /*4f60*/  BSYNC B1 ;  /* 0x0000000000017941 */ /* 0x000fea0003800000 */
.L_x_82:
        /* <DEDUP_REMOVED lines=12> */
.L_x_85:
[----:B------:R-:W-:Y:S05]  /*5030*/  BSYNC B1 ;  /* 0x0000000000017941 */ /* 0x000fea0003800000 */
.L_x_84:
        /* <DEDUP_REMOVED lines=13> */
.L_x_87:
[----:B------:R-:W-:Y:S05]  /*5110*/  BSYNC B1 ;  /* 0x0000000000017941 */ /* 0x000fea0003800000 */
.L_x_86:
        /* <DEDUP_REMOVED lines=13> */
.L_x_89:
[----:B------:R-:W-:Y:S05]  /*51f0*/  BSYNC B1 ;  /* 0x0000000000017941 */ /* 0x000fea0003800000 */
.L_x_88:
        /* <DEDUP_REMOVED lines=12> */
.L_x_91:
[----:B------:R-:W-:Y:S05]  /*52c0*/  BSYNC B1 ;  /* 0x0000000000017941 */ /* 0x000fea0003800000 */
.L_x_90:
        /* <DEDUP_REMOVED lines=12> */
.L_x_93:
[----:B------:R-:W-:Y:S05]  /*5390*/  BSYNC B1 ;  /* 0x0000000000017941 */ /* 0x000fea0003800000 */
.L_x_92:
        /* <DEDUP_REMOVED lines=13> */
.L_x_95:
[----:B------:R-:W-:Y:S05]  /*5470*/  BSYNC B1 ;  /* 0x0000000000017941 */ /* 0x000fea0003800000 */
.L_x_94:
        /* <DEDUP_REMOVED lines=13> */
.L_x_97:
[----:B------:R-:W-:Y:S05]  /*5550*/  BSYNC B1 ;  /* 0x0000000000017941 */ /* 0x000fea0003800000 */
.L_x_96:
        /* <DEDUP_REMOVED lines=12> */
.L_x_99:
[----:B------:R-:W-:Y:S05]  /*5620*/  BSYNC B1 ;  /* 0x0000000000017941 */ /* 0x000fea0003800000 */
.L_x_98:
        /* <DEDUP_REMOVED lines=12> */
.L_x_101:
[----:B------:R-:W-:Y:S05]  /*56f0*/  BSYNC B1 ;  /* 0x0000000000017941 */ /* 0x000fea0003800000 */
.L_x_100:
        /* <DEDUP_REMOVED lines=13> */
.L_x_103:
[----:B------:R-:W-:Y:S05]  /*57d0*/  BSYNC B1 ;  /* 0x0000000000017941 */ /* 0x000fea0003800000 */
.L_x_102:
[----:B-----5:R-:W-:Y:S01]  /*57e0*/  LOP3.LUT R12, R12, 0xff, RZ, 0xc0, !PT ;  /* 0x000000ff0c0c7812 */ /* 0x020fe200078ec0ff */
[----:B------:R-:W-:Y:S01]  /*57f0*/  BSSY B1, `(.L_x_104) ;  /* 0x000000c000017945 */ /* 0x000fe20003800000 */
[----:B------:R-:W-:Y:S02]  /*5800*/  ISETP.GE.AND P1, PT, R3, 0x3a, PT ;  /* 0x0000003a0300780c */ /* 0x000fe40003f26270 */
[----:B------:R-:W-:Y:S02]  /*5810*/  F2FP.F16.E5M2.UNPACK_B R12, R12 ;  /* 0x0000000cff0c723e */ /* 0x000fe400020004ff */
[----:B------:R-:W-:Y:S02]  /*5820*/  ISETP.LT.OR P3, PT, R0, 0x1, !P1 ;  /* 0x000000010000780c */ /* 0x000fe40004f61670 */
[----:B------:R-:W-:Y:S01]  /*5830*/  PRMT R3, RZ, 0x7610, R3 ;  /* 0x00007610ff037816 */ /* 0x000fe20000000003 */
[----:B------:R-:W-:-:S05]  /*5840*/  HADD2.F32 R12, -RZ, R12.H0_H0 ;  /* 0x2000000cff0c7230 */ /* 0x000fca0000004100 */
[----:B--2---:R-:W-:-:S04]  /*5850*/  FMUL R13, R12, R57 ;  /* 0x000000390c0d7220 */ /* 0x004fc80000400000 */
[----:B------:R-:W-:-:S05]  /*5860*/  FFMA R13, R52, R56, R13 ;  /* 0x00000038340d7223 */ /* 0x000fca000000000d */
[----:B------:R-:W-:-:S05]  /*5870*/  F2FP.SATFINITE.E5M2.F32.PACK_AB_MERGE_C R13, RZ, R13, RZ ;  /* 0x0000000dff0d723e */ /* 0x000fca00048060ff */
[----:B------:R2:W-:Y:S01]  /*5880*/  @!P2 STG.E.U8 desc[UR36][R4.64+0x38], R13 ;  /* 0x0000380d0400a986 */ /* 0x0005e2000c101124 */
[----:B------:R-:W-:Y:S05]  /*5890*/  @P3 BRA `(.L_x_105) ;  /* 0x0000000000043947 */ /* 0x000fea0003800000 */
[----:B------:R0:W5:Y:S02]  /*58a0*/  LDG.E.U8 R3, desc[UR36][R8.64+0x39] ;  /* 0x0000392408037981 */ /* 0x000164000c1e1100 */
.L_x_105:
[----:B------:R-:W-:Y:S05]  /*58b0*/  BSYNC B1 ;  /* 0x0000000000017941 */ /* 0x000fea0003800000 */
.L_x_104:
[----:B-----5:R-:W-:Y:S01]  /*58c0*/  LOP3.LUT R3, R3, 0xff, RZ, 0xc0, !PT ;  /* 0x000000ff03037812 */ /* 0x020fe200078ec0ff */
[----:B------:R-:W-:Y:S01]  /*58d0*/  BSSY B1, `(.L_x_106) ;  /* 0x000000b000017945 */ /* 0x000fe20003800000 */
[----:B------:R-:W-:Y:S02]  /*58e0*/  ISETP.LT.OR P0, PT, R0, 0x9, !P0 ;  /* 0x000000090000780c */ /* 0x000fe40004701670 */
[----:B------:R-:W-:-:S05]  /*58f0*/  F2FP.F16.E5M2.UNPACK_B R3, R3 ;  /* 0x00000003ff03723e */ /* 0x000fca00020004ff */
[----:B01-3--:R-:W-:Y:S01]  /*5900*/  HADD2.F32 R8, -RZ, R3.H0_H0 ;  /* 0x20000003ff087230 */ /* 0x00bfe20000004100 */
[----:B------:R-:W-:-:S04]  /*5910*/  PRMT R3, RZ, 0x7610, R3 ;  /* 0x00007610ff037816 */ /* 0x000fc80000000003 */
[----:B------:R-:W-:-:S04]  /*5920*/  FMUL R8, R8, R57 ;  /* 0x0000003908087220 */ /* 0x000fc80000400000 */
[----:B------:R-:W-:-:S05]  /*5930*/  FFMA R8, R53, R56, R8 ;  /* 0x0000003835087223 */ /* 0x000fca0000000008 */
[----:B------:R-:W-:-:S05]  /*5940*/  F2FP.SATFINITE.E5M2.F32.PACK_AB_MERGE_C R9, RZ, R8, RZ ;  /* 0x00000008ff09723e */ /* 0x000fca00048060ff */
[----:B------:R0:W-:Y:S01]  /*5950*/  @!P3 STG.E.U8 desc[UR36][R4.64+0x39], R9 ;  /* 0x000039090400b986 */ /* 0x0001e2000c101124 */
[----:B------:R-:W-:Y:S05]  /*5960*/  @P0 BRA `(.L_x_107) ;  /* 0x0000000000040947 */ /* 0x000fea0003800000 */
[----:B------:R1:W5:Y:S02]  /*5970*/  LDG.E.U8 R3, desc[UR36][R10.64+0x38] ;  /* 0x000038240a037981 */ /* 0x000364000c1e1100 */
.L_x_107:
[----:B------:R-:W-:Y:S05]  /*5980*/  BSYNC B1 ;  /* 0x0000000000017941 */ /* 0x000fea0003800000 */
.L_x_106:
[----:B-----5:R-:W-:Y:S01]  /*5990*/  LOP3.LUT R3, R3, 0xff, RZ, 0xc0, !PT ;  /* 0x000000ff03037812 */ /* 0x020fe200078ec0ff */
[----:B------:R-:W-:Y:S01]  /*59a0*/  BSSY B1, `(.L_x_108) ;  /* 0x000000b000017945 */ /* 0x000fe20003800000 */
[----:B------:R-:W-:Y:S02]  /*59b0*/  ISETP.LT.OR P1, PT, R0, 0x9, !P1 ;  /* 0x000000090000780c */ /* 0x000fe40004f21670 */
[----:B------:R-:W-:Y:S02]  /*59c0*/  F2FP.F16.E5M2.UNPACK_B R3, R3 ;  /* 0x00000003ff03723e */ /* 0x000fe400020004ff */
[----:B------:R-:W-:-:S03]  /*59d0*/  PRMT R0, RZ, 0x7610, R0 ;  /* 0x00007610ff007816 */ /* 0x000fc60000000000 */
[----:B0-2---:R-:W-:-:S05]  /*59e0*/  HADD2.F32 R4, -RZ, R3.H0_H0 ;  /* 0x20000003ff047230 */ /* 0x005fca0000004100 */
[----:B------:R-:W-:-:S04]  /*59f0*/  FMUL R3, R4, R57 ;  /* 0x0000003904037220 */ /* 0x000fc80000400000 */
[----:B------:R-:W-:-:S05]  /*5a00*/  FFMA R3, R54, R56, R3 ;  /* 0x0000003836037223 */ /* 0x000fca0000000003 */
[----:B------:R-:W-:-:S05]  /*5a10*/  F2FP.SATFINITE.E5M2.F32.PACK_AB_MERGE_C R3, RZ, R3, RZ ;  /* 0x00000003ff03723e */ /* 0x000fca00048060ff */
[----:B------:R0:W-:Y:S01]  /*5a20*/  @!P0 STG.E.U8 desc[UR36][R6.64+0x38], R3 ;  /* 0x0000380306008986 */ /* 0x0001e2000c101124 */
[----:B------:R-:W-:Y:S05]  /*5a30*/  @P1 BRA `(.L_x_109) ;  /* 0x0000000000041947 */ /* 0x000fea0003800000 */
[----:B------:R2:W5:Y:S02]  /*5a40*/  LDG.E.U8 R0, desc[UR36][R10.64+0x39] ;  /* 0x000039240a007981 */ /* 0x000564000c1e1100 */
.L_x_109:
[----:B------:R-:W-:Y:S05]  /*5a50*/  BSYNC B1 ;  /* 0x0000000000017941 */ /* 0x000fea0003800000 */
.L_x_108:
[----:B------:R-:W-:Y:S05]  /*5a60*/  @P1 BRA `(.L_x_110) ;  /* 0x0000000800601947 */ /* 0x000fea0003800000 */
[----:B-----5:R-:W-:-:S04]  /*5a70*/  LOP3.LUT R0, R0, 0xff, RZ, 0xc0, !PT ;  /* 0x000000ff00007812 */ /* 0x020fc800078ec0ff */
[----:B------:R-:W-:-:S05]  /*5a80*/  F2FP.F16.E5M2.UNPACK_B R0, R0 ;  /* 0x00000000ff00723e */ /* 0x000fca00020004ff */
[----:B------:R-:W-:-:S05]  /*5a90*/  HADD2.F32 R0, -RZ, R0.H0_H0 ;  /* 0x20000000ff007230 */ /* 0x000fca0000004100 */
[----:B------:R-:W-:-:S04]  /*5aa0*/  FMUL R0, R0, R57 ;  /* 0x0000003900007220 */ /* 0x000fc80000400000 */
[----:B------:R-:W-:-:S05]  /*5ab0*/  FFMA R0, R55, R56, R0 ;  /* 0x0000003837007223 */ /* 0x000fca0000000000 */
[----:B0-----:R-:W-:-:S05]  /*5ac0*/  F2FP.SATFINITE.E5M2.F32.PACK_AB_MERGE_C R3, RZ, R0, RZ ;  /* 0x00000000ff03723e */ /* 0x001fca00048060ff */
[----:B------:R0:W-:Y:S01]  /*5ad0*/  STG.E.U8 desc[UR36][R6.64+0x39], R3 ;  /* 0x0000390306007986 */ /* 0x0001e2000c101124 */
[----:B------:R-:W-:Y:S05]  /*5ae0*/  BRA `(.L_x_110) ;  /* 0x0000000800407947 */ /* 0x000fea0003800000 */
.L_x_45:
[C---:B------:R-:W-:Y:S01]  /*5af0*/  ISETP.GE.AND P1, PT, R3.reuse, 0x1, PT ;  /* 0x000000010300780c */ /* 0x040fe20003f26270 */
[-C--:B------:R-:W-:Y:S01]  /*5b00*/  FMUL R24, R24, R56.reuse ;  /* 0x0000003818187220 */ /* 0x080fe20000400000 */
[----:B------:R-:W-:Y:S01]  /*5b10*/  ISETP.GE.AND P3, PT, R3, 0x2, PT ;  /* 0x000000020300780c */ /* 0x000fe20003f66270 */
[-C--:B------:R-:W-:Y:S01]  /*5b20*/  FMUL R25, R25, R56.reuse ;  /* 0x0000003819197220 */ /* 0x080fe20000400000 */
[----:B------:R-:W-:Y:S01]  /*5b30*/  ISETP.LT.OR P2, PT, R0, 0x1, !P1 ;  /* 0x000000010000780c */ /* 0x000fe20004f41670 */
[-C--:B------:R-:W-:Y:S01]  /*5b40*/  FMUL R26, R26, R56.reuse ;  /* 0x000000381a1a7220 */ /* 0x080fe20000400000 */
[C---:B------:R-:W-:Y:S01]  /*5b50*/  ISETP.LT.OR P5, PT, R0.reuse, 0x1, !P3 ;  /* 0x000000010000780c */ /* 0x040fe20005fa1670 */
[-C--:B------:R-:W-:Y:S01]  /*5b60*/  FMUL R27, R27, R56.reuse ;  /* 0x000000381b1b7220 */ /* 0x080fe20000400000 */
[----:B------:R-:W-:Y:S01]  /*5b70*/  ISETP.LT.OR P1, PT, R0, 0x9, !P1 ;  /* 0x000000090000780c */ /* 0x000fe20004f21670 */
[----:B------:R-:W-:Y:S01]  /*5b80*/  FMUL R28, R28, R56 ;  /* 0x000000381c1c7220 */ /* 0x000fe20000400000 */
[----:B------:R-:W-:Y:S01]  /*5b90*/  F2FP.SATFINITE.E5M2.F32.PACK_AB_MERGE_C R9, RZ, R24, RZ ;  /* 0x00000018ff09723e */ /* 0x000fe200048060ff */
[-C--:B------:R-:W-:Y:S01]  /*5ba0*/  FMUL R29, R29, R56.reuse ;  /* 0x000000381d1d7220 */ /* 0x080fe20000400000 */
[----:B------:R-:W-:Y:S01]  /*5bb0*/  ISETP.GE.AND P0, PT, R3, 0x9, PT ;  /* 0x000000090300780c */ /* 0x000fe20003f06270 */
[-C--:B------:R-:W-:Y:S01]  /*5bc0*/  FMUL R30, R30, R56.reuse ;  /* 0x000000381e1e7220 */ /* 0x080fe20000400000 */
[----:B------:R-:W-:Y:S01]  /*5bd0*/  F2FP.SATFINITE.E5M2.F32.PACK_AB_MERGE_C R25, RZ, R25, RZ ;  /* 0x00000019ff19723e */ /* 0x000fe200048060ff */
[----:B------:R-:W-:Y:S01]  /*5be0*/  FMUL R31, R31, R56 ;  /* 0x000000381f1f7220 */ /* 0x000fe20000400000 */
[----:B------:R-:W-:Y:S01]  /*5bf0*/  F2FP.SATFINITE.E5M2.F32.PACK_AB_MERGE_C R11, RZ, R26, RZ ;  /* 0x0000001aff0b723e */ /* 0x000fe200048060ff */
[----:B------:R1:W-:Y:S01]  /*5c00*/  @!P2 STG.E.U8 desc[UR36][R4.64], R9 ;  /* 0x000000090400a986 */ /* 0x0003e2000c101124 */
[----:B------:R-:W-:Y:S01]  /*5c10*/  ISETP.LT.OR P3, PT, R0, 0x9, !P3 ;  /* 0x000000090000780c */ /* 0x000fe20005f61670 */
[-C--:B------:R-:W-:Y:S01]  /*5c20*/  FMUL R32, R32, R56.reuse ;  /* 0x0000003820207220 */ /* 0x080fe20000400000 */
[C---:B------:R-:W-:Y:S01]  /*5c30*/  ISETP.LT.OR P4, PT, R0.reuse, 0x1, !P0 ;  /* 0x000000010000780c */ /* 0x040fe20004781670 */
[----:B------:R-:W-:Y:S01]  /*5c40*/  @!P5 STG.E.U8 desc[UR36][R4.64+0x1], R25 ;  /* 0x000001190400d986 */ /* 0x000fe2000c101124 */
[----:B------:R-:W-:Y:S01]  /*5c50*/  ISETP.GE.AND P2, PT, R3, 0xa, PT ;  /* 0x0000000a0300780c */ /* 0x000fe20003f46270 */
[-C--:B------:R-:W-:Y:S01]  /*5c60*/  FMUL R33, R33, R56.reuse ;  /* 0x0000003821217220 */ /* 0x080fe20000400000 */
[----:B------:R-:W-:Y:S01]  /*5c70*/  F2FP.SATFINITE.E5M2.F32.PACK_AB_MERGE_C R27, RZ, R27, RZ ;  /* 0x0000001bff1b723e */ /* 0x000fe200048060ff */
[----:B------:R2:W-:Y:S01]  /*5c80*/  @!P1 STG.E.U8 desc[UR36][R6.64], R11 ;  /* 0x0000000b06009986 */ /* 0x0005e2000c101124 */
[----:B------:R-:W-:Y:S01]  /*5c90*/  ISETP.LT.OR P1, PT, R0, 0x1, !P2 ;  /* 0x000000010000780c */ /* 0x000fe20005721670 */
[----:B------:R-:W-:Y:S01]  /*5ca0*/  FMUL R34, R34, R56 ;  /* 0x0000003822227220 */ /* 0x000fe20000400000 */
[----:B------:R-:W-:Y:S01]  /*5cb0*/  F2FP.SATFINITE.E5M2.F32.PACK_AB_MERGE_C R13, RZ, R28, RZ ;  /* 0x0000001cff0d723e */ /* 0x000fe200048060ff */
[-C--:B------:R-:W-:Y:S01]  /*5cc0*/  FMUL R35, R35, R56.reuse ;  /* 0x0000003823237220 */ /* 0x080fe20000400000 */
[----:B------:R-:W-:Y:S01]  /*5cd0*/  ISETP.GE.AND P5, PT, R3, 0x11, PT ;  /* 0x000000110300780c */ /* 0x000fe20003fa6270 */
[----:B------:R-:W-:Y:S01]  /*5ce0*/  @!P3 STG.E.U8 desc[UR36][R6.64+0x1], R27 ;  /* 0x0000011b0600b986 */ /* 0x000fe2000c101124 */
[----:B------:R-:W-:Y:S01]  /*5cf0*/  F2FP.SATFINITE.E5M2.F32.PACK_AB_MERGE_C R29, RZ, R29, RZ ;  /* 0x0000001dff1d723e */ /* 0x000fe200048060ff */
[-C--:B------:R-:W-:Y:S01]  /*5d00*/  FMUL R36, R36, R56.reuse ;  /* 0x0000003824247220 */ /* 0x080fe20000400000 */
[C---:B------:R-:W-:Y:S01]  /*5d10*/  ISETP.LT.OR P0, PT, R0.reuse, 0x9, !P0 ;  /* 0x000000090000780c */ /* 0x040fe20004701670 */
[----:B------:R-:W-:Y:S01]  /*5d20*/  @!P4 STG.E.U8 desc[UR36][R4.64+0x8], R13 ;  /* 0x0000080d0400c986 */ /* 0x000fe2000c101124 */
[C---:B------:R-:W-:Y:S01]  /*5d30*/  ISETP.LT.OR P2, PT, R0.reuse, 0x9, !P2 ;  /* 0x000000090000780c */ /* 0x040fe20005741670 */
[-C--:B------:R-:W-:Y:S01]  /*5d40*/  FMUL R37, R37, R56.reuse ;  /* 0x0000003825257220 */ /* 0x080fe20000400000 */
[----:B------:R-:W-:Y:S01]  /*5d50*/  ISETP.GE.AND P4, PT, R3, 0x12, PT ;  /* 0x000000120300780c */ /* 0x000fe20003f86270 */
[----:B------:R-:W-:Y:S01]  /*5d60*/  @!P1 STG.E.U8 desc[UR36][R4.64+0x9], R29 ;  /* 0x0000091d04009986 */ /* 0x000fe2000c101124 */
[----:B------:R-:W-:Y:S01]  /*5d70*/  ISETP.LT.OR P3, PT, R0, 0x1, !P5 ;  /* 0x000000010000780c */ /* 0x000fe20006f61670 */
[-C--:B------:R-:W-:Y:S01]  /*5d80*/  FMUL R38, R38, R56.reuse ;  /* 0x0000003826267220 */ /* 0x080fe20000400000 */
[----:B------:R-:W-:Y:S01]  /*5d90*/  ISETP.LT.OR P1, PT, R0, 0x1, !P4 ;  /* 0x000000010000780c */ /* 0x000fe20006721670 */
[----:B------:R-:W-:Y:S01]  /*5da0*/  FMUL R39, R39, R56 ;  /* 0x0000003827277220 */ /* 0x000fe20000400000 */
[----:B-1----:R-:W-:Y:S01]  /*5db0*/  F2FP.SATFINITE.E5M2.F32.PACK_AB_MERGE_C R9, RZ, R30, RZ ;  /* 0x0000001eff09723e */ /* 0x002fe200048060ff */
[-C--:B------:R-:W-:Y:S01]  /*5dc0*/  FMUL R40, R40, R56.reuse ;  /* 0x0000003828287220 */ /* 0x080fe20000400000 */
[----:B------:R-:W-:Y:S01]  /*5dd0*/  F2FP.SATFINITE.E5M2.F32.PACK_AB_MERGE_C R31, RZ, R31, RZ ;  /* 0x0000001fff1f723e */ /* 0x000fe200048060ff */
[----:B------:R-:W-:Y:S01]  /*5de0*/  FMUL R41, R41, R56 ;  /* 0x0000003829297220 */ /* 0x000fe20000400000 */
[----:B--2---:R-:W-:Y:S01]  /*5df0*/  F2FP.SATFINITE.E5M2.F32.PACK_AB_MERGE_C R11, RZ, R32, RZ ;  /* 0x00000020ff0b723e */ /* 0x004fe200048060ff */
[----:B------:R1:W-:Y:S01]  /*5e00*/  @!P0 STG.E.U8 desc[UR36][R6.64+0x8], R9 ;  /* 0x0000080906008986 */ /* 0x0003e2000c101124 */
[----:B------:R-:W-:Y:S01]  /*5e10*/  F2FP.SATFINITE.E5M2.F32.PACK_AB_MERGE_C R33, RZ, R33, RZ ;  /* 0x00000021ff21723e */ /* 0x000fe200048060ff */
[-C--:B------:R-:W-:Y:S01]  /*5e20*/  FMUL R42, R42, R56.reuse ;  /* 0x000000382a2a7220 */ /* 0x080fe20000400000 */
[C---:B------:R-:W-:Y:S01]  /*5e30*/  ISETP.LT.OR P4, PT, R0.reuse, 0x9, !P4 ;  /* 0x000000090000780c */ /* 0x040fe20006781670 */
[----:B------:R-:W-:Y:S01]  /*5e40*/  @!P2 STG.E.U8 desc[UR36][R6.64+0x9], R31 ;  /* 0x0000091f0600a986 */ /* 0x000fe2000c101124 */
[----:B------:R-:W-:Y:S01]  /*5e50*/  ISETP.LT.OR P2, PT, R0, 0x9, !P5 ;  /* 0x000000090000780c */ /* 0x000fe20006f41670 */
[-C--:B------:R-:W-:Y:S01]  /*5e60*/  FMUL R43, R43, R56.reuse ;  /* 0x000000382b2b7220 */ /* 0x080fe20000400000 */
[----:B------:R-:W-:Y:S01]  /*5e70*/  F2FP.SATFINITE.E5M2.F32.PACK_AB_MERGE_C R35, RZ, R35, RZ ;  /* 0x00000023ff23723e */ /* 0x000fe200048060ff */
[----:B------:R2:W-:Y:S01]  /*5e80*/  @!P3 STG.E.U8 desc[UR36][R4.64+0x10], R11 ;  /* 0x0000100b0400b986 */ /* 0x0005e2000c101124 */
[C---:B------:R-:W-:Y:S01]  /*5e90*/  ISETP.GE.AND P3, PT, R3.reuse, 0x19, PT ;  /* 0x000000190300780c */ /* 0x040fe20003f66270 */
[-C--:B------:R-:W-:Y:S01]  /*5ea0*/  FMUL R44, R44, R56.reuse ;  /* 0x000000382c2c7220 */ /* 0x080fe20000400000 */
[----:B------:R-:W-:Y:S01]  /*5eb0*/  F2FP.SATFINITE.E5M2.F32.PACK_AB_MERGE_C R37, RZ, R37, RZ ;  /* 0x00000025ff25723e */ /* 0x000fe200048060ff */
[----:B------:R-:W-:Y:S01]  /*5ec0*/  @!P1 STG.E.U8 desc[UR36][R4.64+0x11], R33 ;  /* 0x0000112104009986 */ /* 0x000fe2000c101124 */
[----:B------:R-:W-:Y:S01]  /*5ed0*/  ISETP.GE.AND P1, PT, R3, 0x1a, PT ;  /* 0x0000001a0300780c */ /* 0x000fe20003f26270 */
[----:B------:R-:W-:Y:S01]  /*5ee0*/  FMUL R45, R45, R56 ;  /* 0x000000382d2d7220 */ /* 0x000fe20000400000 */
[----:B------:R-:W-:Y:S01]  /*5ef0*/  ISETP.LT.OR P0, PT, R0, 0x1, !P3 ;  /* 0x000000010000780c */ /* 0x000fe20005f01670 */
[----:B------:R-:W-:Y:S01]  /*5f00*/  @!P4 STG.E.U8 desc[UR36][R6.64+0x11], R35 ;  /* 0x000011230600c986 */ /* 0x000fe2000c101124 */
[----:B-1----:R-:W-:Y:S01]  /*5f10*/  F2FP.SATFINITE.E5M2.F32.PACK_AB_MERGE_C R9, RZ, R34, RZ ;  /* 0x00000022ff09723e */ /* 0x002fe200048060ff */
[-C--:B------:R-:W-:Y:S01]  /*5f20*/  FMUL R46, R46, R56.reuse ;  /* 0x000000382e2e7220 */ /* 0x080fe20000400000 */
[C---:B------:R-:W-:Y:S01]  /*5f30*/  ISETP.LT.OR P5, PT, R0.reuse, 0x1, !P1 ;  /* 0x000000010000780c */ /* 0x040fe20004fa1670 */
[----:B------:R-:W-:Y:S01]  /*5f40*/  FMUL R47, R47, R56 ;  /* 0x000000382f2f7220 */ /* 0x000fe20000400000 */
[----:B------:R-:W-:Y:S01]  /*5f50*/  ISETP.LT.OR P3, PT, R0, 0x9, !P3 ;  /* 0x000000090000780c */ /* 0x000fe20005f61670 */
[----:B------:R1:W-:Y:S01]  /*5f60*/  @!P2 STG.E.U8 desc[UR36][R6.64+0x10], R9 ;  /* 0x000010090600a986 */ /* 0x0003e2000c101124 */
[----:B--2---:R-:W-:Y:S01]  /*5f70*/  F2FP.SATFINITE.E5M2.F32.PACK_AB_MERGE_C R11, RZ, R36, RZ ;  /* 0x00000024ff0b723e */ /* 0x004fe200048060ff */
[-C--:B------:R-:W-:Y:S01]  /*5f80*/  FMUL R48, R48, R56.reuse ;  /* 0x0000003830307220 */ /* 0x080fe20000400000 */
[----:B------:R-:W-:Y:S01]  /*5f90*/  ISETP.GE.AND P2, PT, R3, 0x21, PT ;  /* 0x000000210300780c */ /* 0x000fe20003f46270 */
[-C--:B------:R-:W-:Y:S01]  /*5fa0*/  FMUL R49, R49, R56.reuse ;  /* 0x0000003831317220 */ /* 0x080fe20000400000 */
[C---:B------:R-:W-:Y:S01]  /*5fb0*/  ISETP.LT.OR P1, PT, R0.reuse, 0x9, !P1 ;  /* 0x000000090000780c */ /* 0x040fe20004f21670 */
[----:B------:R-:W-:Y:S01]  /*5fc0*/  @!P0 STG.E.U8 desc[UR36][R4.64+0x18], R11 ;  /* 0x0000180b04008986 */ /* 0x000fe2000c101124 */
[----:B------:R-:W-:Y:S01]  /*5fd0*/  ISETP.LT.OR P4, PT, R0, 0x1, !P2 ;  /* 0x000000010000780c */ /* 0x000fe20005781670 */
[-C--:B------:R-:W-:Y:S01]  /*5fe0*/  FMUL R50, R50, R56.reuse ;  /* 0x0000003832327220 */ /* 0x080fe20000400000 */
[----:B------:R-:W-:Y:S01]  /*5ff0*/  ISETP.GE.AND P0, PT, R3, 0x22, PT ;  /* 0x000000220300780c */ /* 0x000fe20003f06270 */
[----:B------:R-:W-:Y:S01]  /*6000*/  @!P5 STG.E.U8 desc[UR36][R4.64+0x19], R37 ;  /* 0x000019250400d986 */ /* 0x000fe2000c101124 */
[----:B------:R-:W-:Y:S01]  /*6010*/  F2FP.SATFINITE.E5M2.F32.PACK_AB_MERGE_C R39, RZ, R39, RZ ;  /* 0x00000027ff27723e */ /* 0x000fe200048060ff */
[----:B------:R-:W-:Y:S01]  /*6020*/  FMUL R51, R51, R56 ;  /* 0x0000003833337220 */ /* 0x000fe20000400000 */
[----:B-1----:R-:W-:Y:S01]  /*6030*/  F2FP.SATFINITE.E5M2.F32.PACK_AB_MERGE_C R9, RZ, R38, RZ ;  /* 0x00000026ff09723e */ /* 0x002fe200048060ff */
[----:B------:R-:W-:Y:S01]  /*6040*/  FMUL R52, R52, R56 ;  /* 0x0000003834347220 */ /* 0x000fe20000400000 */
[----:B------:R-:W-:Y:S01]  /*6050*/  F2FP.SATFINITE.E5M2.F32.PACK_AB_MERGE_C R13, RZ, R40, RZ ;  /* 0x00000028ff0d723e */ /* 0x000fe200048060ff */
[-C--:B------:R-:W-:Y:S01]  /*6060*/  FMUL R53, R53, R56.reuse ;  /* 0x0000003835357220 */ /* 0x080fe20000400000 */
[----:B------:R-:W-:Y:S01]  /*6070*/  F2FP.SATFINITE.E5M2.F32.PACK_AB_MERGE_C R41, RZ, R41, RZ ;  /* 0x00000029ff29723e */ /* 0x000fe200048060ff */
[----:B------:R1:W-:Y:S01]  /*6080*/  @!P3 STG.E.U8 desc[UR36][R6.64+0x18], R9 ;  /* 0x000018090600b986 */ /* 0x0003e2000c101124 */
[----:B------:R-:W-:Y:S01]  /*6090*/  ISETP.LT.OR P3, PT, R0, 0x1, !P0 ;  /* 0x000000010000780c */ /* 0x000fe20004761670 */
[-C--:B------:R-:W-:Y:S01]  /*60a0*/  FMUL R54, R54, R56.reuse ;  /* 0x0000003836367220 */ /* 0x080fe20000400000 */
[C---:B------:R-:W-:Y:S01]  /*60b0*/  ISETP.LT.OR P2, PT, R0.reuse, 0x9, !P2 ;  /* 0x000000090000780c */ /* 0x040fe20005741670 */
[----:B------:R-:W-:Y:S01]  /*60c0*/  @!P1 STG.E.U8 desc[UR36][R6.64+0x19], R39 ;  /* 0x0000192706009986 */ /* 0x000fe2000c101124 */
[----:B------:R-:W-:Y:S01]  /*60d0*/  ISETP.GE.AND P1, PT, R3, 0x29, PT ;  /* 0x000000290300780c */ /* 0x000fe20003f26270 */
[----:B------:R-:W-:Y:S01]  /*60e0*/  FMUL R55, R55, R56 ;  /* 0x0000003837377220 */ /* 0x000fe20000400000 */
[----:B------:R-:W-:Y:S01]  /*60f0*/  F2FP.SATFINITE.E5M2.F32.PACK_AB_MERGE_C R43, RZ, R43, RZ ;  /* 0x0000002bff2b723e */ /* 0x000fe200048060ff */
[----:B------:R-:W-:Y:S01]  /*6100*/  @!P4 STG.E.U8 desc[UR36][R4.64+0x20], R13 ;  /* 0x0000200d0400c986 */ /* 0x000fe2000c101124 */
[----:B------:R-:W-:-:S02]  /*6110*/  ISETP.LT.OR P4, PT, R0, 0x9, !P0 ;  /* 0x000000090000780c */ /* 0x000fc40004781670 */
[----:B------:R-:W-:Y:S02]  /*6120*/  ISETP.GE.AND P0, PT, R3, 0x2a, PT ;  /* 0x0000002a0300780c */ /* 0x000fe40003f06270 */
[C---:B------:R-:W-:Y:S01]  /*6130*/  ISETP.LT.OR P5, PT, R0.reuse, 0x1, !P1 ;  /* 0x000000010000780c */ /* 0x040fe20004fa1670 */
[----:B------:R-:W-:Y:S01]  /*6140*/  @!P3 STG.E.U8 desc[UR36][R4.64+0x21], R41 ;  /* 0x000021290400b986 */ /* 0x000fe2000c101124 */
[C---:B------:R-:W-:Y:S02]  /*6150*/  ISETP.LT.OR P3, PT, R0.reuse, 0x1, !P0 ;  /* 0x000000010000780c */ /* 0x040fe40004761670 */
[----:B-1----:R-:W-:Y:S02]  /*6160*/  F2FP.SATFINITE.E5M2.F32.PACK_AB_MERGE_C R9, RZ, R42, RZ ;  /* 0x0000002aff09723e */ /* 0x002fe400048060ff */
[----:B------:R-:W-:Y:S02]  /*6170*/  F2FP.SATFINITE.E5M2.F32.PACK_AB_MERGE_C R11, RZ, R44, RZ ;  /* 0x0000002cff0b723e */ /* 0x000fe400048060ff */
[----:B------:R-:W-:Y:S01]  /*6180*/  F2FP.SATFINITE.E5M2.F32.PACK_AB_MERGE_C R45, RZ, R45, RZ ;  /* 0x0000002dff2d723e */ /* 0x000fe200048060ff */
[----:B------:R1:W-:Y:S01]  /*6190*/  @!P2 STG.E.U8 desc[UR36][R6.64+0x20], R9 ;  /* 0x000020090600a986 */ /* 0x0003e2000c101124 */
[----:B------:R-:W-:-:S02]  /*61a0*/  ISETP.LT.OR P2, PT, R0, 0x9, !P1 ;  /* 0x000000090000780c */ /* 0x000fc40004f41670 */
[C---:B------:R-:W-:Y:S01]  /*61b0*/  ISETP.GE.AND P1, PT, R3.reuse, 0x32, PT ;  /* 0x000000320300780c */ /* 0x040fe20003f26270 */
[----:B------:R-:W-:Y:S01]  /*61c0*/  @!P4 STG.E.U8 desc[UR36][R6.64+0x21], R43 ;  /* 0x0000212b0600c986 */ /* 0x000fe2000c101124 */
[----:B------:R-:W-:Y:S02]  /*61d0*/  ISETP.GE.AND P4, PT, R3, 0x31, PT ;  /* 0x000000310300780c */ /* 0x000fe40003f86270 */
[C---:B------:R-:W-:Y:S01]  /*61e0*/  ISETP.LT.OR P0, PT, R0.reuse, 0x9, !P0 ;  /* 0x000000090000780c */ /* 0x040fe20004701670 */
[----:B------:R2:W-:Y:S01]  /*61f0*/  @!P5 STG.E.U8 desc[UR36][R4.64+0x28], R11 ;  /* 0x0000280b0400d986 */ /* 0x0005e2000c101124 */
[C---:B------:R-:W-:Y:S02]  /*6200*/  ISETP.LT.OR P5, PT, R0.reuse, 0x1, !P1 ;  /* 0x000000010000780c */ /* 0x040fe40004fa1670 */
[----:B------:R-:W-:Y:S01]  /*6210*/  F2FP.SATFINITE.E5M2.F32.PACK_AB_MERGE_C R47, RZ, R47, RZ ;  /* 0x0000002fff2f723e */ /* 0x000fe200048060ff */
[----:B------:R-:W-:Y:S01]  /*6220*/  @!P3 STG.E.U8 desc[UR36][R4.64+0x29], R45 ;  /* 0x0000292d0400b986 */ /* 0x000fe2000c101124 */
[----:B------:R-:W-:-:S02]  /*6230*/  ISETP.LT.OR P3, PT, R0, 0x1, !P4 ;  /* 0x000000010000780c */ /* 0x000fc40006761670 */
[----:B-1----:R-:W-:Y:S02]  /*6240*/  F2FP.SATFINITE.E5M2.F32.PACK_AB_MERGE_C R9, RZ, R46, RZ ;  /* 0x0000002eff09723e */ /* 0x002fe400048060ff */
[----:B------:R-:W-:Y:S02]  /*6250*/  F2FP.SATFINITE.E5M2.F32.PACK_AB_MERGE_C R49, RZ, R49, RZ ;  /* 0x00000031ff31723e */ /* 0x000fe400048060ff */
[----:B------:R-:W-:Y:S01]  /*6260*/  ISETP.LT.OR P4, PT, R0, 0x9, !P4 ;  /* 0x000000090000780c */ /* 0x000fe20006781670 */
[----:B------:R1:W-:Y:S01]  /*6270*/  @!P2 STG.E.U8 desc[UR36][R6.64+0x28], R9 ;  /* 0x000028090600a986 */ /* 0x0003e2000c101124 */
[----:B--2---:R-:W-:Y:S02]  /*6280*/  F2FP.SATFINITE.E5M2.F32.PACK_AB_MERGE_C R11, RZ, R48, RZ ;  /* 0x00000030ff0b723e */ /* 0x004fe400048060ff */
[C---:B------:R-:W-:Y:S01]  /*6290*/  ISETP.GE.AND P2, PT, R3.reuse, 0x3a, PT ;  /* 0x0000003a0300780c */ /* 0x040fe20003f46270 */
[----:B------:R-:W-:Y:S01]  /*62a0*/  @!P0 STG.E.U8 desc[UR36][R6.64+0x29], R47 ;  /* 0x0000292f06008986 */ /* 0x000fe2000c101124 */
[----:B------:R-:W-:-:S02]  /*62b0*/  ISETP.GE.AND P0, PT, R3, 0x39, PT ;  /* 0x000000390300780c */ /* 0x000fc40003f06270 */
[C---:B------:R-:W-:Y:S01]  /*62c0*/  ISETP.LT.OR P1, PT, R0.reuse, 0x9, !P1 ;  /* 0x000000090000780c */ /* 0x040fe20004f21670 */
[----:B------:R2:W-:Y:S01]  /*62d0*/  @!P3 STG.E.U8 desc[UR36][R4.64+0x30], R11 ;  /* 0x0000300b0400b986 */ /* 0x0005e2000c101124 */
[C---:B------:R-:W-:Y:S02]  /*62e0*/  ISETP.LT.OR P3, PT, R0.reuse, 0x1, !P0 ;  /* 0x000000010000780c */ /* 0x040fe40004761670 */
[C---:B------:R-:W-:Y:S01]  /*62f0*/  ISETP.LT.OR P0, PT, R0.reuse, 0x9, !P0 ;  /* 0x000000090000780c */ /* 0x040fe20004701670 */
[----:B------:R3:W-:Y:S01]  /*6300*/  @!P5 STG.E.U8 desc[UR36][R4.64+0x31], R49 ;  /* 0x000031310400d986 */ /* 0x0007e2000c101124 */
[C---:B------:R-:W-:Y:S02]  /*6310*/  ISETP.LT.OR P5, PT, R0.reuse, 0x1, !P2 ;  /* 0x000000010000780c */ /* 0x040fe400057a1670 */
[----:B------:R-:W-:Y:S02]  /*6320*/  ISETP.LT.OR P2, PT, R0, 0x9, !P2 ;  /* 0x000000090000780c */ /* 0x000fe40005741670 */
[----:B------:R-:W-:-:S02]  /*6330*/  F2FP.SATFINITE.E5M2.F32.PACK_AB_MERGE_C R3, RZ, R50, RZ ;  /* 0x00000032ff03723e */ /* 0x000fc400048060ff */
[----:B------:R-:W-:Y:S02]  /*6340*/  F2FP.SATFINITE.E5M2.F32.PACK_AB_MERGE_C R51, RZ, R51, RZ ;  /* 0x00000033ff33723e */ /* 0x000fe400048060ff */
[----:B-1----:R-:W-:Y:S01]  /*6350*/  F2FP.SATFINITE.E5M2.F32.PACK_AB_MERGE_C R9, RZ, R52, RZ ;  /* 0x00000034ff09723e */ /* 0x002fe200048060ff */
[----:B------:R3:W-:Y:S01]  /*6360*/  @!P4 STG.E.U8 desc[UR36][R6.64+0x30], R3 ;  /* 0x000030030600c986 */ /* 0x0007e2000c101124 */
[----:B------:R-:W-:Y:S02]  /*6370*/  F2FP.SATFINITE.E5M2.F32.PACK_AB_MERGE_C R53, RZ, R53, RZ ;  /* 0x00000035ff35723e */ /* 0x000fe400048060ff */
[----:B--2---:R-:W-:Y:S01]  /*6380*/  F2FP.SATFINITE.E5M2.F32.PACK_AB_MERGE_C R11, RZ, R54, RZ ;  /* 0x00000036ff0b723e */ /* 0x004fe200048060ff */
[----:B------:R3:W-:Y:S01]  /*6390*/  @!P1 STG.E.U8 desc[UR36][R6.64+0x31], R51 ;  /* 0x0000313306009986 */ /* 0x0007e2000c101124 */
[----:B------:R-:W-:-:S03]  /*63a0*/  F2FP.SATFINITE.E5M2.F32.PACK_AB_MERGE_C R55, RZ, R55, RZ ;  /* 0x00000037ff37723e */ /* 0x000fc600048060ff */
[----:B------:R3:W-:Y:S04]  /*63b0*/  @!P3 STG.E.U8 desc[UR36][R4.64+0x38], R9 ;  /* 0x000038090400b986 */ /* 0x0007e8000c101124 */
[----:B------:R3:W-:Y:S04]  /*63c0*/  @!P5 STG.E.U8 desc[UR36][R4.64+0x39], R53 ;  /* 0x000039350400d986 */ /* 0x0007e8000c101124 */
[----:B------:R3:W-:Y:S04]  /*63d0*/  @!P0 STG.E.U8 desc[UR36][R6.64+0x38], R11 ;  /* 0x0000380b06008986 */ /* 0x0007e8000c101124 */
[----:B------:R3:W-:Y:S02]  /*63e0*/  @!P2 STG.E.U8 desc[UR36][R6.64+0x39], R55 ;  /* 0x000039370600a986 */ /* 0x0007e4000c101124 */
.L_x_110:
[----:B------:R-:W-:Y:S05]  /*63f0*/  BSYNC B0 ;  /* 0x0000000000007941 */ /* 0x000fea0003800000 */
.L_x_44:
[----:B0--3--:R-:W-:Y:S01]  /*6400*/  IMAD.U32 R3, RZ, RZ, UR38 ;  /* 0x00000026ff037e24 */ /* 0x009fe2000f8e00ff */
[----:B------:R-:W-:Y:S01]  /*6410*/  ULDC.64 UR4, c[0x0][0x650] ;  /* 0x0001940000047ab9 */ /* 0x000fe20000000a00 */
[----:B-----5:R-:W-:Y:S01]  /*6420*/  IMAD.U32 R0, RZ, RZ, UR38 ;  /* 0x00000026ff007e24 */ /* 0x020fe2000f8e00ff */
[----:B------:R0:W-:Y:S01]  /*6430*/  SYNCS.ARRIVE.TRANS64.A1T0 RZ, [R64+UR49], RZ ;  /* 0x000000ff40ff79a7 */ /* 0x0001e20008100031 */
[----:B------:R-:W-:Y:S01]  /*6440*/  IMAD.MOV.U32 R22, RZ, RZ, -0x1 ;  /* 0xffffffffff167424 */ /* 0x000fe200078e00ff */
[----:B------:R-:W-:Y:S01]  /*6450*/  LEA R16, P0, R3, R16, 0x1 ;  /* 0x0000001003107211 */ /* 0x000fe200078008ff */
[----:B------:R-:W-:Y:S02]  /*6460*/  IMAD.U32 R3, RZ, RZ, UR44 ;  /* 0x0000002cff037e24 */ /* 0x000fe4000f8e00ff */
[----:B------:R-:W-:Y:S02]  /*6470*/  IMAD.MOV.U32 R19, RZ, RZ, -0x1 ;  /* 0xffffffffff137424 */ /* 0x000fe400078e00ff */
[----:B------:R-:W-:Y:S01]  /*6480*/  IMAD.MOV.U32 R18, RZ, RZ, -0x1 ;  /* 0xffffffffff127424 */ /* 0x000fe200078e00ff */
[----:B------:R-:W-:-:S02]  /*6490*/  LEA.HI.X R17, R0, R17, R3, 0x1, P0 ;  /* 0x0000001100117211 */ /* 0x000fc400000f0c03 */
[----:B------:R-:W-:Y:S02]  /*64a0*/  ISETP.GE.U32.AND P0, PT, R16, UR4, PT ;  /* 0x0000000410007c0c */ /* 0x000fe4000bf06070 */
[----:B------:R-:W-:Y:S02]  /*64b0*/  PRMT R0, RZ, 0x7610, R0 ;  /* 0x00007610ff007816 */ /* 0x000fe40000000000 */
[----:B------:R-:W-:-:S13]  /*64c0*/  ISETP.GE.U32.AND.EX P0, PT, R17, UR5, PT, P0 ;  /* 0x0000000511007c0c */ /* 0x000fda000bf06100 */
[----:B0-----:R-:W-:Y:S05]  /*64d0*/  @P0 BRA `(.L_x_111) ;  /* 0x0000000400640947 */ /* 0x001fea0003800000 */
[----:B------:R-:W0:Y:S01]  /*64e0*/  S2R R12, SR_CTAID.X ;  /* 0x00000000000c7919 */ /* 0x000e220000002500 */
[----:B-12-4-:R-:W1:Y:S01]  /*64f0*/  LDC.64 R10, c[0x0][0x628] ;  /* 0x00018a00ff0a7b82 */ /* 0x016e620000000a00 */
[----:B------:R-:W-:Y:S01]  /*6500*/  ULDC UR4, c[0x0][0x150] ;  /* 0x0000540000047ab9 */ /* 0x000fe20000000800 */
[----:B------:R-:W-:Y:S01]  /*6510*/  IMAD.MOV.U32 R8, RZ, RZ, R16 ;  /* 0x000000ffff087224 */ /* 0x000fe200078e0010 */
[----:B------:R-:W2:Y:S01]  /*6520*/  S2R R20, SR_CTAID.Y ;  /* 0x0000000000147919 */ /* 0x000ea20000002600 */
[----:B------:R-:W-:-:S04]  /*6530*/  IMAD.MOV.U32 R9, RZ, RZ, R17 ;  /* 0x000000ffff097224 */ /* 0x000fc800078e0011 */
[----:B------:R-:W3:Y:S08]  /*6540*/  LDC R21, c[0x0][0x144] ;  /* 0x00005100ff157b82 */ /* 0x000ef00000000800 */
[----:B------:R-:W4:Y:S08]  /*6550*/  LDC R0, c[0x0][0x630] ;  /* 0x00018c00ff007b82 */ /* 0x000f300000000800 */
[----:B------:R-:W2:Y:S01]  /*6560*/  LDC.64 R14, c[0x0][0x620] ;  /* 0x00018800ff0e7b82 */ /* 0x000ea20000000a00 */
[----:B-1----:R-:W-:-:S04]  /*6570*/  ISETP.NE.U32.AND P0, PT, R10, RZ, PT ;  /* 0x000000ff0a00720c */ /* 0x002fc80003f05070 */
[----:B------:R-:W-:Y:S02]  /*6580*/  ISETP.NE.AND.EX P0, PT, R11, RZ, PT, P0 ;  /* 0x000000ff0b00720c */ /* 0x000fe40003f05300 */
[----:B0-----:R-:W-:-:S05]  /*6590*/  I2FP.F32.U32 R3, R12 ;  /* 0x0000000c00037245 */ /* 0x001fca0000201000 */
[----:B------:R-:W-:-:S04]  /*65a0*/  FMUL R3, R3, UR4 ;  /* 0x0000000403037c20 */ /* 0x000fc80008400000 */
[----:B------:R0:W1:Y:S02]  /*65b0*/  F2I.U32.TRUNC.NTZ R19, R3 ;  /* 0x0000000300137305 */ /* 0x000064000020f000 */
[----:B---34-:R-:W-:Y:S05]  /*65c0*/  @!P0 BRA `(.L_x_112) ;  /* 0x0000000000288947 */ /* 0x018fea0003800000 */
[----:B0-----:R-:W0:Y:S02]  /*65d0*/  LDC R3, c[0x0][0x634] ;  /* 0x00018d00ff037b82 */ /* 0x001e240000000800 */
        /* <DEDUP_REMOVED lines=9> */
.L_x_112:
[----:B------:R-:W3:Y:S01]  /*6670*/  LDC.64 R24, c[0x0][0x640] ;  /* 0x00019000ff187b82 */ /* 0x000ee20000000a00 */
[-C--:B------:R-:W-:Y:S01]  /*6680*/  SHF.R.U64 R18, R8, R0.reuse, R9 ;  /* 0x0000000008127219 */ /* 0x080fe20000001209 */
[----:B-1----:R-:W-:Y:S01]  /*6690*/  IMAD.MOV R19, RZ, RZ, -R19 ;  /* 0x000000ffff137224 */ /* 0x002fe200078e0a13 */
[----:B------:R-:W-:Y:S01]  /*66a0*/  SHF.R.U32.HI R0, RZ, R0, R9 ;  /* 0x00000000ff007219 */ /* 0x000fe20000011609 */
[----:B------:R-:W-:Y:S01]  /*66b0*/  ULDC UR4, c[0x0][0x154] ;  /* 0x0000550000047ab9 */ /* 0x000fe20000000800 */
[----:B0-----:R-:W-:Y:S01]  /*66c0*/  IADD3 R3, P0, RZ, -R18, RZ ;  /* 0x80000012ff037210 */ /* 0x001fe20007f1e0ff */
[----:B------:R-:W-:Y:S02]  /*66d0*/  IMAD R21, R21, R19, R12 ;  /* 0x0000001315157224 */ /* 0x000fe400078e020c */
[----:B------:R-:W0:Y:S01]  /*66e0*/  LDC R6, c[0x0][0x618] ;  /* 0x00018600ff067b82 */ /* 0x000e220000000800 */
[----:B------:R-:W-:Y:S02]  /*66f0*/  IMAD.MOV.U32 R7, RZ, RZ, 0x1 ;  /* 0x00000001ff077424 */ /* 0x000fe400078e00ff */
[----:B------:R-:W-:-:S04]  /*6700*/  IMAD.X R5, RZ, RZ, ~R0, P0 ;  /* 0x000000ffff057224 */ /* 0x000fc800000e0e00 */
[-C--:B--2---:R-:W-:Y:S01]  /*6710*/  IMAD R0, R5, R14.reuse, RZ ;  /* 0x0000000e05007224 */ /* 0x084fe200078e02ff */
[----:B------:R-:W1:Y:S01]  /*6720*/  LDC R8, c[0x0][0x608] ;  /* 0x00018200ff087b82 */ /* 0x000e620000000800 */
[----:B------:R-:W-:-:S04]  /*6730*/  IMAD.WIDE.U32 R4, R3, R14, R16 ;  /* 0x0000000e03047225 */ /* 0x000fc800078e0010 */
[----:B------:R-:W-:Y:S01]  /*6740*/  IMAD R3, R3, R15, R0 ;  /* 0x0000000f03037224 */ /* 0x000fe200078e0200 */
[----:B------:R-:W-:Y:S02]  /*6750*/  I2FP.F32.U32 R0, R20 ;  /* 0x0000001400007245 */ /* 0x000fe40000201000 */
[----:B------:R-:W2:Y:S01]  /*6760*/  LDC R22, c[0x0][0x658] ;  /* 0x00019600ff167b82 */ /* 0x000ea20000000800 */
[----:B------:R-:W-:Y:S01]  /*6770*/  IMAD.IADD R3, R5, 0x1, R3 ;  /* 0x0000000105037824 */ /* 0x000fe200078e0203 */
[----:B---3--:R-:W-:Y:S01]  /*6780*/  ISETP.NE.U32.AND P0, PT, R24, RZ, PT ;  /* 0x000000ff1800720c */ /* 0x008fe20003f05070 */
[----:B------:R-:W-:Y:S01]  /*6790*/  FMUL R0, R0, UR4 ;  /* 0x0000000400007c20 */ /* 0x000fe20008400000 */
[----:B------:R-:W-:Y:S02]  /*67a0*/  IMAD.MOV.U32 R5, RZ, RZ, -0x1 ;  /* 0xffffffffff057424 */ /* 0x000fe400078e00ff */
[----:B------:R-:W-:Y:S01]  /*67b0*/  ISETP.NE.AND.EX P0, PT, R25, RZ, PT, P0 ;  /* 0x000000ff1900720c */ /* 0x000fe20003f05300 */
[----:B------:R3:W4:Y:S01]  /*67c0*/  F2I.U32.TRUNC.NTZ R13, R0 ;  /* 0x00000000000d7305 */ /* 0x000722000020f000 */
[----:B------:R-:W3:Y:S01]  /*67d0*/  LDC R15, c[0x0][0x148] ;  /* 0x00005200ff0f7b82 */ /* 0x000ee20000000800 */
[----:B0-----:R-:W-:-:S02]  /*67e0*/  SHF.R.U64 R12, R4, R6, R3 ;  /* 0x00000006040c7219 */ /* 0x001fc40000001203 */
[----:B------:R-:W-:-:S05]  /*67f0*/  SHF.R.U32.HI R3, RZ, R6, R3 ;  /* 0x00000006ff037219 */ /* 0x000fca0000011603 */
[----:B------:R-:W0:Y:S01]  /*6800*/  LDC R19, c[0x0][0x600] ;  /* 0x00018000ff137b82 */ /* 0x000e220000000800 */
[-CC-:B-1----:R-:W-:Y:S02]  /*6810*/  SHF.R.U64 R10, R12, R8.reuse, R3.reuse ;  /* 0x000000080c0a7219 */ /* 0x182fe40000001203 */
[----:B------:R-:W-:-:S05]  /*6820*/  SHF.R.U32.HI R3, RZ, R8, R3 ;  /* 0x00000008ff037219 */ /* 0x000fca0000011603 */
[----:B------:R-:W1:Y:S01]  /*6830*/  LDC R26, c[0x0][0x648] ;  /* 0x00019200ff1a7b82 */ /* 0x000e620000000800 */
[-C--:B--2---:R-:W-:Y:S02]  /*6840*/  SHF.L.U32 R4, R5, R22.reuse, RZ ;  /* 0x0000001605047219 */ /* 0x084fe400000006ff */
[-CC-:B------:R-:W-:Y:S02]  /*6850*/  SHF.R.U64 R14, R10, R22.reuse, R3.reuse ;  /* 0x000000160a0e7219 */ /* 0x180fe40000001203 */
[----:B------:R-:W-:Y:S02]  /*6860*/  SHF.R.U32.HI R5, RZ, R22, R3 ;  /* 0x00000016ff057219 */ /* 0x000fe40000011603 */
[----:B------:R-:W-:Y:S01]  /*6870*/  LOP3.LUT R23, RZ, R4, RZ, 0x33, !PT ;  /* 0x00000004ff177212 */ /* 0x000fe200078e33ff */
[----:B------:R-:W2:Y:S01]  /*6880*/  LDC R27, c[0x0][0x638] ;  /* 0x00018e00ff1b7b82 */ /* 0x000ea20000000800 */
[----:B------:R-:W-:Y:S01]  /*6890*/  SHF.L.U32 R22, R7, R22, RZ ;  /* 0x0000001607167219 */ /* 0x000fe200000006ff */
[----:B------:R-:W-:-:S06]  /*68a0*/  IMAD.MOV.U32 R4, RZ, RZ, R14 ;  /* 0x000000ffff047224 */ /* 0x000fcc00078e000e */
[----:B------:R-:W0:Y:S01]  /*68b0*/  LDC R28, c[0x0][0x610] ;  /* 0x00018400ff1c7b82 */ /* 0x000e220000000800 */
[----:B----4-:R-:W-:Y:S05]  /*68c0*/  @!P0 BRA `(.L_x_113) ;  /* 0x0000000000288947 */ /* 0x010fea0003800000 */
[----:B------:R-:W4:Y:S02]  /*68d0*/  LDC R3, c[0x0][0x64c] ;  /* 0x00019300ff037b82 */ /* 0x000f240000000800 */
[----:B----4-:R-:W-:-:S05]  /*68e0*/  IADD3 R3, P0, R14, R3, RZ ;  /* 0x000000030e037210 */ /* 0x010fca0007f1e0ff */
        /* <DEDUP_REMOVED lines=8> */
.L_x_113:
[----:B------:R-:W-:Y:S01]  /*6970*/  ISETP.NE.AND P0, PT, R2, 0x1, PT ;  /* 0x000000010200780c */ /* 0x000fe20003f05270 */
[----:B0-----:R-:W-:Y:S01]  /*6980*/  VIADD R7, R19, 0xffffffff ;  /* 0xffffffff13077836 */ /* 0x001fe20000000000 */
[----:B-1-3--:R-:W-:Y:S01]  /*6990*/  SHF.R.U64 R0, R4, R26, R5 ;  /* 0x0000001a04007219 */ /* 0x00afe20000001205 */
[----:B------:R-:W-:Y:S01]  /*69a0*/  IMAD.MOV R13, RZ, RZ, -R13 ;  /* 0x000000ffff0d7224 */ /* 0x000fe200078e0a0d */
[----:B------:R-:W-:Y:S01]  /*69b0*/  LOP3.LUT R5, R10, R23, RZ, 0xc0, !PT ;  /* 0x000000170a057212 */ /* 0x000fe200078ec0ff */
[----:B------:R-:W-:Y:S02]  /*69c0*/  IMAD.MOV.U32 R4, RZ, RZ, 0x1 ;  /* 0x00000001ff047424 */ /* 0x000fe400078e00ff */
[----:B------:R-:W-:Y:S02]  /*69d0*/  IMAD.MOV R3, RZ, RZ, -R0 ;  /* 0x000000ffff037224 */ /* 0x000fe400078e0a00 */
[----:B------:R-:W-:Y:S01]  /*69e0*/  IMAD R22, R22, R0, R5 ;  /* 0x0000000016167224 */ /* 0x000fe200078e0205 */
[----:B------:R-:W-:Y:S01]  /*69f0*/  LOP3.LUT R5, R12, R7, RZ, 0xc0, !PT ;  /* 0x000000070c057212 */ /* 0x000fe200078ec0ff */
[----:B--2---:R-:W-:-:S02]  /*6a00*/  IMAD R0, R3, R27, R14 ;  /* 0x0000001b03007224 */ /* 0x004fc400078e020e */
[----:B------:R-:W-:Y:S02]  /*6a10*/  @P0 IMAD R21, R15, R13, R20 ;  /* 0x0000000d0f150224 */ /* 0x000fe400078e0214 */
[----:B------:R-:W-:Y:S01]  /*6a20*/  IMAD R3, R0, R19, R5 ;  /* 0x0000001300037224 */ /* 0x000fe200078e0205 */
[----:B------:R-:W-:Y:S01]  /*6a30*/  PRMT R0, R4, 0x7610, R0 ;  /* 0x0000761004007816 */ /* 0x000fe20000000000 */
[----:B------:R-:W-:-:S05]  /*6a40*/  IMAD R22, R22, R28, R21 ;  /* 0x0000001c16167224 */ /* 0x000fca00078e0215 */
[----:B------:R-:W-:Y:S02]  /*6a50*/  SEL R19, R3, R22, !P0 ;  /* 0x0000001603137207 */ /* 0x000fe40004000000 */
[----:B------:R-:W-:-:S07]  /*6a60*/  SEL R22, R22, R3, !P0 ;  /* 0x0000000316167207 */ /* 0x000fce0004000000 */
.L_x_111:
[----:B------:R-:W-:Y:S02]  /*6a70*/  LOP3.LUT P0, RZ, R0, 0xff, RZ, 0xc0, !PT ;  /* 0x000000ff00ff7812 */ /* 0x000fe4000780c0ff */
[----:B------:R-:W-:-:S11]  /*6a80*/  LOP3.LUT R67, R67, 0x1, RZ, 0x3c, !PT ;  /* 0x0000000143437812 */ /* 0x000fd600078e3cff */
[----:B------:R-:W-:Y:S05]  /*6a90*/  @P0 BRA `(.L_x_114) ;  /* 0xffffffa800f00947 */ /* 0x000fea000383ffff */
[----:B------:R-:W-:Y:S05]  /*6aa0*/  EXIT ;  /* 0x000000000000794d */ /* 0x000fea0003800000 */
.L_x_14:
[----:B------:R-:W-:-:S08]  /*6ab0*/  ISETP.NE.AND P0, PT, RZ, UR4, PT ;  /* 0x00000004ff007c0c */ /* 0x000fd0000bf05270 */
[----:B------:R-:W0:-:S00]  /*6ac0*/  USETMAXREG.DEALLOC.CTAPOOL 0x28 ;  /* 0x00000028000079c8 */ /* 0x000e0000080e0500 */
[----:B------:R-:W-:Y:S05]  /*6ad0*/  @P0 EXIT ;  /* 0x000000000000094d */ /* 0x000fea0003800000 */
[----:B0-----:R-:W-:Y:S01]  /*6ae0*/  LOP3.LUT P0, RZ, R3, 0xff, RZ, 0xc0, !PT ;  /* 0x000000ff03ff7812 */ /* 0x001fe2000780c0ff */
[----:B------:R-:W-:Y:S02]  /*6af0*/  IMAD.MOV.U32 R24, RZ, RZ, 0x1 ;  /* 0x00000001ff187424 */ /* 0x000fe400078e00ff */
[----:B------:R-:W-:-:S10]  /*6b00*/  IMAD.MOV.U32 R25, RZ, RZ, RZ ;  /* 0x000000ffff197224 */ /* 0x000fd400078e00ff */
[----:B------:R-:W-:Y:S05]  /*6b10*/  @!P0 BRA `(.L_x_115) ;  /* 0x0000000c00b48947 */ /* 0x000fea0003800000 */
[----:B------:R-:W-:Y:S01]  /*6b20*/  LOP3.LUT P0, RZ, R0, 0x1f, RZ, 0xc0, !PT ;  /* 0x0000001f00ff7812 */ /* 0x000fe2000780c0ff */
[----:B------:R-:W-:Y:S01]  /*6b30*/  ULDC UR41, c[0x0][0x658] ;  /* 0x0001960000297ab9 */ /* 0x000fe20000000800 */
[C---:B------:R-:W-:Y:S01]  /*6b40*/  ISETP.NE.AND P1, PT, R23.reuse, RZ, PT ;  /* 0x000000ff1700720c */ /* 0x040fe20003f25270 */
[----:B------:R-:W-:Y:S01]  /*6b50*/  UMOV UR4, 0xffffffff ;  /* 0xffffffff00047882 */ /* 0x000fe20000000000 */
[----:B------:R-:W-:Y:S01]  /*6b60*/  ISETP.NE.OR P0, PT, R23, RZ, !P0 ;  /* 0x000000ff1700720c */ /* 0x000fe20004705670 */
[----:B------:R-:W-:Y:S01]  /*6b70*/  BSSY B7, `(.L_x_115) ;  /* 0x00000e7000077945 */ /* 0x000fe20003800000 */
[----:B------:R-:W-:Y:S01]  /*6b80*/  USHF.L.U32 UR4, UR4, UR41, URZ ;  /* 0x0000002904047299 */ /* 0x000fe2000800063f */
[----:B------:R-:W-:Y:S01]  /*6b90*/  P2R R0, PR, RZ, 0x2 ;  /* 0x00000002ff007803 */ /* 0x000fe20000000000 */
[----:B------:R-:W-:Y:S01]  /*6ba0*/  IMAD.MOV.U32 R26, RZ, RZ, 0x1 ;  /* 0x00000001ff1a7424 */ /* 0x000fe200078e00ff */
[----:B------:R-:W-:Y:S01]  /*6bb0*/  P2R R28, PR, RZ, 0x1 ;  /* 0x00000001ff1c7803 */ /* 0x000fe20000000000 */
[----:B------:R-:W-:Y:S01]  /*6bc0*/  IMAD.MOV.U32 R24, RZ, RZ, 0x1 ;  /* 0x00000001ff187424 */ /* 0x000fe200078e00ff */
[----:B------:R-:W-:Y:S01]  /*6bd0*/  ULDC UR40, c[0x0][0x600] ;  /* 0x0001800000287ab9 */ /* 0x000fe20000000800 */
[----:B------:R-:W-:Y:S01]  /*6be0*/  IMAD.MOV.U32 R25, RZ, RZ, RZ ;  /* 0x000000ffff197224 */ /* 0x000fe200078e00ff */
[----:B------:R-:W-:Y:S01]  /*6bf0*/  UMOV UR5, 0x1 ;  /* 0x0000000100057882 */ /* 0x000fe20000000000 */
[----:B------:R-:W-:-:S02]  /*6c00*/  UIADD3 UR46, UR43, 0x1, URZ ;  /* 0x000000012b2e7890 */ /* 0x000fc4000fffe03f */
[----:B------:R-:W-:Y:S02]  /*6c10*/  ULOP3.LUT UR47, UR42, 0x2, URZ, 0xfc, !UPT ;  /* 0x000000022a2f7892 */ /* 0x000fe4000f8efc3f */
[----:B------:R-:W-:Y:S02]  /*6c20*/  UIADD3 UR40, UR40, -0x1, URZ ;  /* 0xffffffff28287890 */ /* 0x000fe4000fffe03f */
[----:B------:R-:W-:Y:S02]  /*6c30*/  USHF.L.U32 UR41, UR5, UR41, URZ ;  /* 0x0000002905297299 */ /* 0x000fe4000800063f */
[----:B------:R-:W-:Y:S01]  /*6c40*/  ULOP3.LUT UR45, URZ, UR4, URZ, 0x33, !UPT ;  /* 0x000000043f2d7292 */ /* 0x000fe2000f8e333f */
[----:B------:R-:W-:-:S11]  /*6c50*/  ULDC.64 UR36, c[0x0][0x198] ;  /* 0x0000660000247ab9 */ /* 0x000fd60000000a00 */
.L_x_129:
[----:B------:R-:W-:-:S03]  /*6c60*/  UMOV UR4, 0xffffffff ;  /* 0xffffffff00047882 */ /* 0x000fc60000000000 */
[----:B------:R-:W-:Y:S05]  /*6c70*/  BRA.DIV UR4, `(.L_x_116) ;  /* 0x0000001a04107947 */ /* 0x000fea000b800000 */
[----:B------:R-:W-:-:S13]  /*6c80*/  ELECT P6, URZ, PT ;  /* 0x00000000003f782f */ /* 0x000fda00038c0000 */
.L_x_154:
[----:B------:R-:W-:Y:S04]  /*6c90*/  BSSY B6, `(.L_x_117) ;  /* 0x0000061000067945 */ /* 0x000fe80003800000 */
[----:B------:R-:W-:Y:S05]  /*6ca0*/  @!P6 BRA `(.L_x_118) ;  /* 0x00000004007ce947 */ /* 0x000fea0003800000 */
[----:B------:R-:W0:Y:S01]  /*6cb0*/  S2R R0, SR_CgaCtaId ;  /* 0x0000000000007919 */ /* 0x000e220000008800 */
[----:B------:R-:W-:-:S04]  /*6cc0*/  MOV R27, 0x400 ;  /* 0x00000400001b7802 */ /* 0x000fc80000000f00 */
[----:B0-----:R-:W-:-:S05]  /*6cd0*/  LEA R27, R0, R27, 0x18 ;  /* 0x0000001b001b7211 */ /* 0x001fca00078ec0ff */
[----:B------:R-:W-:-:S05]  /*6ce0*/  VIADD R0, R27, 0x800 ;  /* 0x000008001b007836 */ /* 0x000fca0000000000 */
[----:B------:R-:W-:-:S13]  /*6cf0*/  LOP3.LUT P0, RZ, R0, 0x1bf, RZ, 0xc0, !PT ;  /* 0x000001bf00ff7812 */ /* 0x000fda000780c0ff */
[----:B------:R-:W-:Y:S05]  /*6d00*/  @!P0 BRA `(.L_x_119) ;  /* 0x0000000000408947 */ /* 0x000fea0003800000 */
[----:B------:R-:W-:Y:S01]  /*6d10*/  MOV R14, 0x0 ;  /* 0x00000000000e7802 */ /* 0x000fe20000000f00 */
[----:B------:R-:W-:Y:S01]  /*6d20*/  ULDC.64 UR4, c[0x4][0x70] ;  /* 0x01001c0000047ab9 */ /* 0x000fe20000000a00 */
[----:B------:R-:W-:Y:S01]  /*6d30*/  ULDC.64 UR6, c[0x4][0x8] ;  /* 0x0100020000067ab9 */ /* 0x000fe20000000a00 */
[----:B------:R-:W-:Y:S02]  /*6d40*/  IMAD.U32 R4, RZ, RZ, UR4 ;  /* 0x00000004ff047e24 */ /* 0x000fe4000f8e00ff */
[----:B------:R-:W-:Y:S01]  /*6d50*/  IMAD.U32 R5, RZ, RZ, UR5 ;  /* 0x00000005ff057e24 */ /* 0x000fe2000f8e00ff */
[----:B------:R-:W0:Y:S01]  /*6d60*/  LDC.64 R14, c[0x4][R14] ;  /* 0x010000000e0e7b82 */ /* 0x000e220000000a00 */
[----:B------:R-:W-:Y:S01]  /*6d70*/  ULDC.64 UR4, c[0x4][0x78] ;  /* 0x01001e0000047ab9 */ /* 0x000fe20000000a00 */
[----:B------:R-:W-:Y:S02]  /*6d80*/  IMAD.U32 R10, RZ, RZ, UR6 ;  /* 0x00000006ff0a7e24 */ /* 0x000fe4000f8e00ff */
[----:B------:R-:W-:-:S02]  /*6d90*/  IMAD.U32 R6, RZ, RZ, UR4 ;  /* 0x00000004ff067e24 */ /* 0x000fc4000f8e00ff */
[----:B------:R-:W-:Y:S02]  /*6da0*/  IMAD.U32 R7, RZ, RZ, UR5 ;  /* 0x00000005ff077e24 */ /* 0x000fe4000f8e00ff */
[----:B------:R-:W-:Y:S02]  /*6db0*/  IMAD.U32 R11, RZ, RZ, UR7 ;  /* 0x00000007ff0b7e24 */ /* 0x000fe4000f8e00ff */
[----:B------:R-:W-:Y:S02]  /*6dc0*/  IMAD.MOV.U32 R8, RZ, RZ, 0x70 ;  /* 0x00000070ff087424 */ /* 0x000fe400078e00ff */
[----:B------:R-:W-:Y:S02]  /*6dd0*/  IMAD.MOV.U32 R12, RZ, RZ, 0x1 ;  /* 0x00000001ff0c7424 */ /* 0x000fe400078e00ff */
[----:B------:R-:W-:-:S07]  /*6de0*/  IMAD.MOV.U32 R13, RZ, RZ, RZ ;  /* 0x000000ffff0d7224 */ /* 0x000fce00078e00ff */
[----:B------:R-:W-:-:S07]  /*6df0*/  LEPC R20, `(.L_x_119) ;  /* 0x000000001014794e */ /* 0x000fce0000000000 */
[----:B0----5:R-:W-:Y:S05]  /*6e00*/  CALL.ABS.NOINC R14 ;  /* 0x000000000e007343 */ /* 0x021fea0003c00000 */
.L_x_119:
        /* <DEDUP_REMOVED lines=19> */
.L_x_120:
[----:B------:R-:W0:Y:S02]  /*6f40*/  LDC R0, c[0x0][0x28c] ;  /* 0x0000a300ff007b82 */ /* 0x000e240000000800 */
[----:B0-----:R-:W-:-:S13]  /*6f50*/  ISETP.GE.AND P0, PT, R0, 0x1, PT ;  /* 0x000000010000780c */ /* 0x001fda0003f06270 */
[----:B------:R-:W-:Y:S05]  /*6f60*/  @!P0 BRA `(.L_x_118) ;  /* 0x0000000000cc8947 */ /* 0x000fea0003800000 */
[----:B------:R-:W-:Y:S02]  /*6f70*/  IMAD.SHL.U32 R19, R19, 0x40, RZ ;  /* 0x0000004013137824 */ /* 0x000fe400078e00ff */
[----:B------:R-:W-:Y:S02]  /*6f80*/  IMAD.SHL.U32 R22, R22, 0x40, RZ ;  /* 0x0000004016167824 */ /* 0x000fe400078e00ff */
[----:B------:R-:W-:Y:S02]  /*6f90*/  IMAD.MOV.U32 R7, RZ, RZ, RZ ;  /* 0x000000ffff077224 */ /* 0x000fe400078e00ff */
[----:B------:R-:W-:Y:S02]  /*6fa0*/  IMAD.U32 R8, RZ, RZ, UR46 ;  /* 0x0000002eff087e24 */ /* 0x000fe4000f8e00ff */
[----:B------:R-:W-:Y:S02]  /*6fb0*/  IMAD.MOV.U32 R0, RZ, RZ, R24 ;  /* 0x000000ffff007224 */ /* 0x000fe400078e0018 */
[----:B------:R-:W-:-:S07]  /*6fc0*/  IMAD.MOV.U32 R4, RZ, RZ, R25 ;  /* 0x000000ffff047224 */ /* 0x000fce00078e0019 */
.L_x_124:
[----:B------:R-:W-:Y:S01]  /*6fd0*/  IMAD R6, R4, 0x8, R27 ;  /* 0x0000000804067824 */ /* 0x000fe200078e021b */
[----:B------:R-:W-:Y:S02]  /*6fe0*/  SHF.L.U32 R3, R0, 0x1f, RZ ;  /* 0x0000001f00037819 */ /* 0x000fe400000006ff */
[----:B------:R-:W-:Y:S02]  /*6ff0*/  ISETP.NE.AND P1, PT, R23, RZ, PT ;  /* 0x000000ff1700720c */ /* 0x000fe40003f25270 */
[----:B------:R-:W0:Y:S11]  /*7000*/  SYNCS.PHASECHK.TRANS64.TRYWAIT P0, [R6+URZ+0x70], R3 ;  /* 0x00007003060075a7 */ /* 0x000e36000800017f */
[----:B------:R-:W1:Y:S01]  /*7010*/  @!P1 LDC R5, c[0x0][0x500] ;  /* 0x00014000ff059b82 */ /* 0x000e620000000800 */
[----:B0-----:R-:W-:Y:S05]  /*7020*/  @!P0 BRA `(.L_x_121) ;  /* 0x0000001400448947 */ /* 0x001fea0003800000 */
.L_x_155:
[----:B------:R-:W-:Y:S01]  /*7030*/  ISETP.NE.AND P0, PT, R23, RZ, PT ;  /* 0x000000ff1700720c */ /* 0x000fe20003f05270 */
[----:B------:R-:W-:-:S04]  /*7040*/  UPRMT UR4, UR47, 0x9910, URZ ;  /* 0x000099102f047896 */ /* 0x000fc8000800003f */
[----:B------:R-:W-:-:S08]  /*7050*/  UISETP.NE.AND UP0, UPT, UR4, 0x2, UPT ;  /* 0x000000020400788c */ /* 0x000fd0000bf05270 */
[----:B-1----:R1:W-:Y:S01]  /*7060*/  @!P0 SYNCS.ARRIVE.TRANS64 RZ, [R6+URZ], R5 ;  /* 0x0000000506ff89a7 */ /* 0x0023e2000800003f */
[----:B------:R-:W-:-:S13]  /*7070*/  PLOP3.LUT P0, PT, PT, PT, UP0, 0x80, 0x0 ;  /* 0x000000000000781c */ /* 0x000fda0003f0f008 */
[----:B-1----:R-:W-:Y:S05]  /*7080*/  @P0 BRA `(.L_x_122) ;  /* 0x0000000000040947 */ /* 0x002fea0003800000 */
[----:B------:R-:W-:Y:S01]  /*7090*/  BPT.TRAP 0x1 ;  /* 0x000000040000795c */ /* 0x000fe20000300000 */
.L_x_122:
[----:B------:R-:W-:-:S13]  /*70a0*/  ISETP.NE.AND P0, PT, R28, RZ, PT ;  /* 0x000000ff1c00720c */ /* 0x000fda0003f05270 */
[----:B------:R-:W-:Y:S05]  /*70b0*/  @P0 BRA `(.L_x_123) ;  /* 0x0000000000040947 */ /* 0x000fea0003800000 */
[----:B------:R-:W-:Y:S01]  /*70c0*/  BPT.TRAP 0x1 ;  /* 0x000000040000795c */ /* 0x000fe20000300000 */
.L_x_123:
[----:B0-----:R-:W-:Y:S01]  /*70d0*/  IMAD R3, R4, 0x2000, R27 ;  /* 0x0000200004037824 */ /* 0x001fe200078e021b */
[----:B------:R-:W-:Y:S01]  /*70e0*/  R2UR UR17, R6 ;  /* 0x00000000061172ca */ /* 0x000fe200000e0000 */
[----:B------:R-:W-:Y:S01]  /*70f0*/  VIADD R8, R8, 0xffffffff ;  /* 0xffffffff08087836 */ /* 0x000fe20000000000 */
[----:B------:R-:W-:Y:S01]  /*7100*/  R2UR UR19, R7 ;  /* 0x00000000071372ca */ /* 0x000fe200000e0000 */
[----:B------:R-:W-:Y:S01]  /*7110*/  UIADD3 UR4, UP0, UR36, 0xf0, URZ ;  /* 0x000000f024047890 */ /* 0x000fe2000ff1e03f */
[----:B------:R-:W-:Y:S01]  /*7120*/  R2UR UR8, R3 ;  /* 0x00000000030872ca */ /* 0x000fe200000e0000 */
[----:B------:R-:W-:Y:S01]  /*7130*/  UIADD3 UR14, UP1, UR36, 0x1f0, URZ ;  /* 0x000001f0240e7890 */ /* 0x000fe2000ff3e03f */
[----:B------:R-:W-:Y:S01]  /*7140*/  R2UR UR20, R18 ;  /* 0x00000000121472ca */ /* 0x000fe200000e0000 */
[----:B------:R-:W-:Y:S01]  /*7150*/  UIADD3.X UR5, URZ, UR37, URZ, UP0, !UPT ;  /* 0x000000253f057290 */ /* 0x000fe200087fe43f */
[----:B------:R-:W-:Y:S01]  /*7160*/  R2UR UR18, R22 ;  /* 0x00000000161272ca */ /* 0x000fe200000e0000 */
[----:B------:R-:W-:Y:S01]  /*7170*/  VIADD R4, R4, 0x1 ;  /* 0x0000000104047836 */ /* 0x000fe20000000000 */
[----:B------:R-:W-:Y:S01]  /*7180*/  R2UR UR11, R19 ;  /* 0x00000000130b72ca */ /* 0x000fe200000e0000 */
[----:B------:R-:W-:Y:S01]  /*7190*/  UIADD3.X UR15, URZ, UR37, URZ, UP1, !UPT ;  /* 0x000000253f0f7290 */ /* 0x000fe20008ffe43f */
[----:B------:R-:W-:Y:S01]  /*71a0*/  ISETP.GT.AND P1, PT, R8, 0x1, PT ;  /* 0x000000010800780c */ /* 0x000fe20003f24270 */
[----:B------:R-:W-:Y:S01]  /*71b0*/  UMOV UR6, 0x0 ;  /* 0x0000000000067882 */ /* 0x000fe20000000000 */
[----:B------:R-:W-:Y:S01]  /*71c0*/  ISETP.NE.AND P0, PT, R4, 0xe, PT ;  /* 0x0000000e0400780c */ /* 0x000fe20003f05270 */
[----:B------:R-:W-:Y:S01]  /*71d0*/  UMOV UR7, 0x10000000 ;  /* 0x1000000000077882 */ /* 0x000fe20000000000 */
[----:B------:R-:W-:Y:S01]  /*71e0*/  UMOV UR9, UR17 ;  /* 0x0000001100097c82 */ /* 0x000fe20008000000 */
[----:B------:R-:W-:Y:S01]  /*71f0*/  UIADD3 UR16, UR8, 0x800, URZ ;  /* 0x0000080008107890 */ /* 0x000fe2000fffe03f */
[----:B------:R-:W-:Y:S01]  /*7200*/  SEL R3, RZ, 0x1, P0 ;  /* 0x00000001ff037807 */ /* 0x000fe20000000000 */
[----:B------:R-:W-:Y:S01]  /*7210*/  UIADD3 UR8, UR8, 0x1c800, URZ ;  /* 0x0001c80008087890 */ /* 0x000fe2000fffe03f */
[----:B------:R-:W-:Y:S01]  /*7220*/  VIADD R7, R7, 0x80 ;  /* 0x0000008007077836 */ /* 0x000fe20000000000 */
[----:B------:R-:W-:Y:S01]  /*7230*/  UMOV UR10, UR19 ;  /* 0x00000013000a7c82 */ /* 0x000fe20008000000 */
[----:B------:R-:W-:Y:S01]  /*7240*/  UMOV UR12, UR20 ;  /* 0x00000014000c7c82 */ /* 0x000fe20008000000 */
[----:B------:R-:W-:-:S02]  /*7250*/  LOP3.LUT R0, R0, R3, RZ, 0x3c, !PT ;  /* 0x0000000300007212 */ /* 0x000fc400078e3cff */
[----:B------:R-:W-:Y:S01]  /*7260*/  SEL R4, R4, RZ, P0 ;  /* 0x000000ff04047207 */ /* 0x000fe20000000000 */
[----:B------:R0:W-:Y:S02]  /*7270*/  UTMALDG.3D [UR16], [UR4], desc[UR6] ;  /* 0x00000610040075b4 */ /* 0x0001e40008011000 */
[----:B------:R0:W-:Y:S02]  /*7280*/  UTMALDG.3D [UR8], [UR14], desc[UR6] ;  /* 0x000006080e0075b4 */ /* 0x0001e40008011000 */
[----:B0-----:R-:W-:Y:S05]  /*7290*/  @P1 BRA `(.L_x_124) ;  /* 0xfffffffc004c1947 */ /* 0x001fea000383ffff */
.L_x_118:
[----:B------:R-:W-:Y:S05]  /*72a0*/  BSYNC B6 ;  /* 0x0000000000067941 */ /* 0x000fea0003800000 */
.L_x_117:
[----:B------:R-:W-:Y:S01]  /*72b0*/  LOP3.LUT P2, RZ, R26, 0xff, RZ, 0xc0, !PT ;  /* 0x000000ff1aff7812 */ /* 0x000fe2000784c0ff */
[----:B------:R-:W-:Y:S01]  /*72c0*/  VIADD R0, R25, UR43 ;  /* 0x0000002b19007c36 */ /* 0x000fe20008000000 */
[----:B------:R-:W-:Y:S01]  /*72d0*/  ULDC.64 UR4, c[0x0][0x650] ;  /* 0x0001940000047ab9 */ /* 0x000fe20000000a00 */
[----:B------:R-:W-:Y:S01]  /*72e0*/  IMAD.U32 R7, RZ, RZ, UR43 ;  /* 0x0000002bff077e24 */ /* 0x000fe2000f8e00ff */
[----:B------:R-:W-:Y:S01]  /*72f0*/  UISETP.GE.U32.AND UP0, UPT, UR43, 0xe, UPT ;  /* 0x0000000e2b00788c */ /* 0x000fe2000bf06070 */
[----:B------:R-:W-:Y:S01]  /*7300*/  BSSY B0, `(.L_x_125) ;  /* 0x000006b000007945 */ /* 0x000fe20003800000 */
[----:B------:R-:W-:Y:S01]  /*7310*/  ISETP.GT.U32.AND P0, PT, R0, 0xd, PT ;  /* 0x0000000d0000780c */ /* 0x000fe20003f04070 */
[----:B------:R-:W-:Y:S01]  /*7320*/  IMAD.MOV.U32 R22, RZ, RZ, -0x1 ;  /* 0xffffffffff167424 */ /* 0x000fe200078e00ff */
[----:B------:R-:W-:Y:S01]  /*7330*/  SHF.R.U32.HI R4, RZ, 0x1, R0 ;  /* 0x00000001ff047819 */ /* 0x000fe20000011600 */
[----:B------:R-:W-:Y:S01]  /*7340*/  IMAD.MOV.U32 R19, RZ, RZ, -0x1 ;  /* 0xffffffffff137424 */ /* 0x000fe200078e00ff */
[----:B------:R-:W-:Y:S01]  /*7350*/  ISETP.LT.U32.AND P0, PT, R7, 0xe, P0 ;  /* 0x0000000e0700780c */ /* 0x000fe20000701070 */
[----:B------:R-:W-:Y:S01]  /*7360*/  IMAD.MOV.U32 R18, RZ, RZ, -0x1 ;  /* 0xffffffffff127424 */ /* 0x000fe200078e00ff */
[----:B------:R-:W-:Y:S01]  /*7370*/  PLOP3.LUT P1, PT, PT, PT, UP0, 0x80, 0x0 ;  /* 0x000000000000781c */ /* 0x000fe20003f2f008 */
[----:B------:R-:W0:Y:S01]  /*7380*/  @P2 S2R R6, SR_CgaCtaId ;  /* 0x0000000000062919 */ /* 0x000e220000008800 */
[----:B------:R-:W-:Y:S01]  /*7390*/  @P2 MOV R3, 0x400 ;  /* 0x0000040000032802 */ /* 0x000fe20000000f00 */
[----:B------:R-:W-:Y:S01]  /*73a0*/  IMAD.WIDE.U32 R4, R4, -0x6db6db6d, RZ ;  /* 0x9249249304047825 */ /* 0x000fe200078e00ff */
[----:B------:R-:W-:-:S04]  /*73b0*/  PRMT R26, RZ, 0x7610, R26 ;  /* 0x00007610ff1a7816 */ /* 0x000fc8000000001a */
[----:B------:R-:W-:-:S05]  /*73c0*/  SHF.R.U32.HI R5, RZ, 0x2, R5 ;  /* 0x00000002ff057819 */ /* 0x000fca0000011605 */
[--C-:B------:R-:W-:Y:S01]  /*73d0*/  IMAD R25, R5, -0xe, R0.reuse ;  /* 0xfffffff205197824 */ /* 0x100fe200078e0200 */
[----:B------:R-:W-:Y:S02]  /*73e0*/  PRMT R0, RZ, 0x7610, R0 ;  /* 0x00007610ff007816 */ /* 0x000fe40000000000 */
[----:B0-----:R-:W-:-:S04]  /*73f0*/  @P2 LEA R3, R6, R3, 0x18 ;  /* 0x0000000306032211 */ /* 0x001fc800078ec0ff */
[----:B------:R0:W-:Y:S01]  /*7400*/  @P2 SYNCS.ARRIVE.TRANS64.A1T0 RZ, [R3+URZ+0x118], RZ ;  /* 0x000118ff03ff29a7 */ /* 0x0001e2000810003f */
[----:B------:R-:W-:-:S04]  /*7410*/  IADD3 R16, P2, R16, UR38, RZ ;  /* 0x0000002610107c10 */ /* 0x000fc8000ff5e0ff */
[----:B------:R-:W-:Y:S02]  /*7420*/  IADD3.X R17, R17, UR44, RZ, P2, !PT ;  /* 0x0000002c11117c10 */ /* 0x000fe400097fe4ff */
[----:B0-----:R-:W-:Y:S02]  /*7430*/  SEL R3, RZ, 0x1, !P0 ;  /* 0x00000001ff037807 */ /* 0x001fe40004000000 */
[----:B------:R-:W-:Y:S02]  /*7440*/  ISETP.GE.U32.AND P0, PT, R16, UR4, PT ;  /* 0x0000000410007c0c */ /* 0x000fe4000bf06070 */
[----:B------:R-:W-:Y:S02]  /*7450*/  LOP3.LUT R24, R24, R3, RZ, 0x3c, !PT ;  /* 0x0000000318187212 */ /* 0x000fe400078e3cff */
[----:B------:R-:W-:Y:S02]  /*7460*/  ISETP.GE.U32.AND.EX P0, PT, R17, UR5, PT, P0 ;  /* 0x0000000511007c0c */ /* 0x000fe4000bf06100 */
[----:B------:R-:W-:-:S11]  /*7470*/  @P1 LOP3.LUT R24, R24, 0x1, R5, 0x78, !PT ;  /* 0x0000000118181812 */ /* 0x000fd600078e7805 */
[----:B------:R-:W-:Y:S05]  /*7480*/  @P0 BRA `(.L_x_126) ;  /* 0x0000000400480947 */ /* 0x000fea0003800000 */
[----:B------:R-:W-:Y:S01]  /*7490*/  ULDC.64 UR4, c[0x0][0x628] ;  /* 0x00018a0000047ab9 */ /* 0x000fe20000000a00 */
[----:B------:R-:W0:Y:S01]  /*74a0*/  S2R R3, SR_CTAID.X ;  /* 0x0000000000037919 */ /* 0x000e220000002500 */
[----:B------:R-:W-:Y:S01]  /*74b0*/  ISETP.NE.U32.AND P0, PT, RZ, UR4, PT ;  /* 0x00000004ff007c0c */ /* 0x000fe2000bf05070 */
[----:B------:R-:W-:Y:S01]  /*74c0*/  ULDC UR7, c[0x0][0x630] ;  /* 0x00018c0000077ab9 */ /* 0x000fe20000000800 */
[----:B------:R-:W-:Y:S01]  /*74d0*/  IMAD.MOV.U32 R4, RZ, RZ, R16 ;  /* 0x000000ffff047224 */ /* 0x000fe200078e0010 */
[----:B------:R-:W1:Y:S01]  /*74e0*/  S2R R0, SR_CTAID.Y ;  /* 0x0000000000007919 */ /* 0x000e620000002600 */
[----:B------:R-:W-:Y:S01]  /*74f0*/  ISETP.NE.AND.EX P0, PT, RZ, UR5, PT, P0 ;  /* 0x00000005ff007c0c */ /* 0x000fe2000bf05300 */
[----:B------:R-:W-:-:S12]  /*7500*/  IMAD.MOV.U32 R5, RZ, RZ, R17 ;  /* 0x000000ffff057224 */ /* 0x000fd800078e0011 */
[----:B------:R-:W-:Y:S05]  /*7510*/  @!P0 BRA `(.L_x_127) ;  /* 0x0000000000288947 */ /* 0x000fea0003800000 */
[----:B------:R-:W-:Y:S02]  /*7520*/  ULDC UR6, c[0x0][0x634] ;  /* 0x00018d0000067ab9 */ /* 0x000fe40000000800 */
[----:B------:R-:W-:-:S05]  /*7530*/  IADD3 R9, P0, R16, UR6, RZ ;  /* 0x0000000610097c10 */ /* 0x000fca000ff1e0ff */
[----:B------:R-:W-:-:S04]  /*7540*/  IMAD.X R11, RZ, RZ, R17, P0 ;  /* 0x000000ffff0b7224 */ /* 0x000fc800000e0611 */
[----:B------:R-:W-:-:S04]  /*7550*/  IMAD.WIDE.U32 R6, R11, UR4, RZ ;  /* 0x000000040b067c25 */ /* 0x000fc8000f8e00ff */
[----:B------:R-:W-:-:S04]  /*7560*/  IMAD.WIDE.U32 R6, P0, R9, UR5, R6 ;  /* 0x0000000509067c25 */ /* 0x000fc8000f800006 */
[----:B------:R-:W-:-:S04]  /*7570*/  IMAD.WIDE.U32 R8, R9, UR4, RZ ;  /* 0x0000000409087c25 */ /* 0x000fc8000f8e00ff */
[----:B------:R-:W-:Y:S01]  /*7580*/  IMAD.X R5, RZ, RZ, RZ, P0 ;  /* 0x000000ffff057224 */ /* 0x000fe200000e06ff */
[----:B------:R-:W-:Y:S01]  /*7590*/  IADD3 RZ, P0, R9, R6, RZ ;  /* 0x0000000609ff7210 */ /* 0x000fe20007f1e0ff */
[----:B------:R-:W-:-:S04]  /*75a0*/  IMAD.MOV.U32 R4, RZ, RZ, R7 ;  /* 0x000000ffff047224 */ /* 0x000fc800078e0007 */
[----:B------:R-:W-:-:S08]  /*75b0*/  IMAD.WIDE.U32.X R4, R11, UR5, R4, P0 ;  /* 0x000000050b047c25 */ /* 0x000fd000080e0404 */
.L_x_127:
[--C-:B------:R-:W-:Y:S01]  /*75c0*/  SHF.R.U64 R18, R4, UR7, R5.reuse ;  /* 0x0000000704127c19 */ /* 0x100fe20008001205 */
[----:B------:R-:W-:Y:S01]  /*75d0*/  ULDC.64 UR4, c[0x0][0x620] ;  /* 0x0001880000047ab9 */ /* 0x000fe20000000a00 */
[----:B------:R-:W-:Y:S01]  /*75e0*/  SHF.R.U32.HI R4, RZ, UR7, R5 ;  /* 0x00000007ff047c19 */ /* 0x000fe20008011605 */
[----:B------:R-:W-:Y:S01]  /*75f0*/  ULDC.64 UR8, c[0x0][0x640] ;  /* 0x0001900000087ab9 */ /* 0x000fe20000000a00 */
[----:B------:R-:W-:Y:S01]  /*7600*/  IADD3 R7, P0, RZ, -R18, RZ ;  /* 0x80000012ff077210 */ /* 0x000fe20007f1e0ff */
[----:B------:R-:W2:Y:S01]  /*7610*/  LDC R13, c[0x0][0x148] ;  /* 0x00005200ff0d7b82 */ /* 0x000ea20000000800 */
[----:B0-----:R-:W-:Y:S01]  /*7620*/  I2FP.F32.U32 R8, R3 ;  /* 0x0000000300087245 */ /* 0x001fe20000201000 */
[----:B------:R-:W-:Y:S02]  /*7630*/  ULDC UR6, c[0x0][0x608] ;  /* 0x0001820000067ab9 */ /* 0x000fe40000000800 */
[----:B------:R-:W-:Y:S01]  /*7640*/  IMAD.X R4, RZ, RZ, ~R4, P0 ;  /* 0x000000ffff047224 */ /* 0x000fe200000e0e04 */
[----:B------:R-:W-:-:S03]  /*7650*/  ISETP.NE.U32.AND P0, PT, RZ, UR8, PT ;  /* 0x00000008ff007c0c */ /* 0x000fc6000bf05070 */
[----:B------:R-:W-:Y:S01]  /*7660*/  IMAD R6, R4, UR4, RZ ;  /* 0x0000000404067c24 */ /* 0x000fe2000f8e02ff */
[----:B------:R-:W-:Y:S01]  /*7670*/  ISETP.NE.AND.EX P0, PT, RZ, UR9, PT, P0 ;  /* 0x00000009ff007c0c */ /* 0x000fe2000bf05300 */
[----:B------:R-:W-:Y:S01]  /*7680*/  IMAD.WIDE.U32 R4, R7, UR4, R16 ;  /* 0x0000000407047c25 */ /* 0x000fe2000f8e0010 */
[----:B------:R-:W-:-:S03]  /*7690*/  ULDC UR4, c[0x0][0x150] ;  /* 0x0000540000047ab9 */ /* 0x000fc60000000800 */
[----:B------:R-:W-:Y:S01]  /*76a0*/  FMUL R8, R8, UR4 ;  /* 0x0000000408087c20 */ /* 0x000fe20008400000 */
[----:B------:R-:W-:Y:S01]  /*76b0*/  IMAD R7, R7, UR5, R6 ;  /* 0x0000000507077c24 */ /* 0x000fe2000f8e0206 */
[----:B------:R-:W-:Y:S01]  /*76c0*/  ULDC UR4, c[0x0][0x618] ;  /* 0x0001860000047ab9 */ /* 0x000fe20000000800 */
[----:B------:R-:W0:Y:S01]  /*76d0*/  LDC R6, c[0x0][0x144] ;  /* 0x00005100ff067b82 */ /* 0x000e220000000800 */
[----:B------:R-:W-:Y:S01]  /*76e0*/  ULDC UR5, c[0x0][0x154] ;  /* 0x0000550000057ab9 */ /* 0x000fe20000000800 */
[----:B------:R-:W-:Y:S01]  /*76f0*/  IMAD.IADD R5, R5, 0x1, R7 ;  /* 0x0000000105057824 */ /* 0x000fe200078e0207 */
[----:B------:R-:W3:Y:S04]  /*7700*/  F2I.U32.TRUNC.NTZ R8, R8 ;  /* 0x0000000800087305 */ /* 0x000ee8000020f000 */
[----:B------:R-:W-:-:S02]  /*7710*/  SHF.R.U64 R10, R4, UR4, R5 ;  /* 0x00000004040a7c19 */ /* 0x000fc40008001205 */
[----:B-1----:R-:W-:Y:S02]  /*7720*/  I2FP.F32.U32 R4, R0 ;  /* 0x0000000000047245 */ /* 0x002fe40000201000 */
[----:B------:R-:W-:Y:S01]  /*7730*/  SHF.R.U32.HI R5, RZ, UR4, R5 ;  /* 0x00000004ff057c19 */ /* 0x000fe20008011605 */
[----:B------:R-:W-:Y:S02]  /*7740*/  ULDC UR4, c[0x0][0x658] ;  /* 0x0001960000047ab9 */ /* 0x000fe40000000800 */
[----:B------:R-:W-:Y:S01]  /*7750*/  FMUL R7, R4, UR5 ;  /* 0x0000000504077c20 */ /* 0x000fe20008400000 */
[--C-:B------:R-:W-:Y:S02]  /*7760*/  SHF.R.U64 R12, R10, UR6, R5.reuse ;  /* 0x000000060a0c7c19 */ /* 0x100fe40008001205 */
[----:B------:R-:W-:Y:S01]  /*7770*/  SHF.R.U32.HI R5, RZ, UR6, R5 ;  /* 0x00000006ff057c19 */ /* 0x000fe20008011605 */
[----:B------:R1:W4:Y:S01]  /*7780*/  F2I.U32.TRUNC.NTZ R14, R7 ;  /* 0x00000007000e7305 */ /* 0x000322000020f000 */
[----:B---3--:R-:W-:-:S02]  /*7790*/  IMAD.MOV R8, RZ, RZ, -R8 ;  /* 0x000000ffff087224 */ /* 0x008fc400078e0a08 */
[--C-:B------:R-:W-:Y:S02]  /*77a0*/  SHF.R.U64 R11, R12, UR4, R5.reuse ;  /* 0x000000040c0b7c19 */ /* 0x100fe40008001205 */
[----:B------:R-:W-:Y:S01]  /*77b0*/  SHF.R.U32.HI R5, RZ, UR4, R5 ;  /* 0x00000004ff057c19 */ /* 0x000fe20008011605 */
[----:B0-----:R-:W-:Y:S02]  /*77c0*/  IMAD R3, R6, R8, R3 ;  /* 0x0000000806037224 */ /* 0x001fe400078e0203 */
[----:B------:R-:W-:Y:S01]  /*77d0*/  IMAD.MOV.U32 R4, RZ, RZ, R11 ;  /* 0x000000ffff047224 */ /* 0x000fe200078e000b */
[----:B-12-4-:R-:W-:Y:S06]  /*77e0*/  @!P0 BRA `(.L_x_128) ;  /* 0x0000000000288947 */ /* 0x016fec0003800000 */
        /* <DEDUP_REMOVED lines=10> */
.L_x_128:
[----:B------:R-:W-:Y:S01]  /*7890*/  ISETP.NE.AND P0, PT, R2, 0x1, PT ;  /* 0x000000010200780c */ /* 0x000fe20003f05270 */
[----:B------:R-:W-:Y:S01]  /*78a0*/  ULDC UR4, c[0x0][0x648] ;  /* 0x0001920000047ab9 */ /* 0x000fe20000000800 */
[----:B------:R-:W-:Y:S01]  /*78b0*/  IMAD.MOV R14, RZ, RZ, -R14 ;  /* 0x000000ffff0e7224 */ /* 0x000fe200078e0a0e */
[----:B------:R-:W-:Y:S01]  /*78c0*/  SHF.R.U64 R5, R4, UR4, R5 ;  /* 0x0000000404057c19 */ /* 0x000fe20008001205 */
[----:B------:R-:W-:Y:S01]  /*78d0*/  ULDC UR4, c[0x0][0x638] ;  /* 0x00018e0000047ab9 */ /* 0x000fe20000000800 */
[----:B------:R-:W-:Y:S01]  /*78e0*/  LOP3.LUT R12, R12, UR45, RZ, 0xc0, !PT ;  /* 0x0000002d0c0c7c12 */ /* 0x000fe2000f8ec0ff */
[----:B------:R-:W-:Y:S01]  /*78f0*/  ULDC UR5, c[0x0][0x610] ;  /* 0x0001840000057ab9 */ /* 0x000fe20000000800 */
[----:B------:R-:W-:-:S03]  /*7900*/  LOP3.LUT R22, R10, UR40, RZ, 0xc0, !PT ;  /* 0x000000280a167c12 */ /* 0x000fc6000f8ec0ff */
[----:B------:R-:W-:-:S03]  /*7910*/  IMAD R12, R5, UR41, R12 ;  /* 0x00000029050c7c24 */ /* 0x000fc6000f8e020c */
[----:B------:R-:W-:Y:S02]  /*7920*/  @P0 IMAD R3, R13, R14, R0 ;  /* 0x0000000e0d030224 */ /* 0x000fe400078e0200 */
[----:B------:R-:W-:Y:S02]  /*7930*/  IMAD.MOV R0, RZ, RZ, -R5 ;  /* 0x000000ffff007224 */ /* 0x000fe400078e0a05 */
[----:B------:R-:W-:Y:S02]  /*7940*/  IMAD R3, R12, UR5, R3 ;  /* 0x000000050c037c24 */ /* 0x000fe4000f8e0203 */
[----:B------:R-:W-:Y:S01]  /*7950*/  IMAD R11, R0, UR4, R11 ;  /* 0x00000004000b7c24 */ /* 0x000fe2000f8e020b */
[----:B------:R-:W-:Y:S01]  /*7960*/  ULDC UR4, c[0x0][0x600] ;  /* 0x0001800000047ab9 */ /* 0x000fe20000000800 */
[----:B------:R-:W-:Y:S02]  /*7970*/  IMAD.MOV.U32 R0, RZ, RZ, 0x1 ;  /* 0x00000001ff007424 */ /* 0x000fe400078e00ff */
[----:B------:R-:W-:-:S05]  /*7980*/  IMAD R22, R11, UR4, R22 ;  /* 0x000000040b167c24 */ /* 0x000fca000f8e0216 */
[----:B------:R-:W-:Y:S02]  /*7990*/  SEL R19, R22, R3, !P0 ;  /* 0x0000000316137207 */ /* 0x000fe40004000000 */
[----:B------:R-:W-:-:S07]  /*79a0*/  SEL R22, R3, R22, !P0 ;  /* 0x0000001603167207 */ /* 0x000fce0004000000 */
.L_x_126:
[----:B------:R-:W-:Y:S05]  /*79b0*/  BSYNC B0 ;  /* 0x0000000000007941 */ /* 0x000fea0003800000 */
.L_x_125:
[----:B------:R-:W-:-:S13]  /*79c0*/  LOP3.LUT P0, RZ, R0, 0xff, RZ, 0xc0, !PT ;  /* 0x000000ff00ff7812 */ /* 0x000fda000780c0ff */
[----:B------:R-:W-:Y:S05]  /*79d0*/  @P0 BRA `(.L_x_129) ;  /* 0xfffffff000a00947 */ /* 0x000fea000383ffff */
[----:B------:R-:W-:Y:S05]  /*79e0*/  BSYNC B7 ;  /* 0x0000000000077941 */ /* 0x000fea0003800000 */
.L_x_115:
[----:B------:R-:W-:-:S03]  /*79f0*/  UMOV UR4, 0xffffffff ;  /* 0xffffffff00047882 */ /* 0x000fc60000000000 */
[----:B------:R-:W-:Y:S05]  /*7a00*/  BRA.DIV UR4, `(.L_x_130) ;  /* 0x0000000a04e07947 */ /* 0x000fea000b800000 */
[----:B------:R-:W-:-:S13]  /*7a10*/  ELECT P6, URZ, PT ;  /* 0x00000000003f782f */ /* 0x000fda00038c0000 */
.L_x_158:
[----:B------:R-:W-:Y:S04]  /*7a20*/  BSSY B0, `(.L_x_131) ;  /* 0x0000086000007945 */ /* 0x000fe80003800000 */
[----:B------:R-:W-:Y:S05]  /*7a30*/  @!P6 BRA `(.L_x_132) ;  /* 0x000000080010e947 */ /* 0x000fea0003800000 */
[----:B------:R-:W-:-:S04]  /*7a40*/  ULOP3.LUT UR4, UR42, 0x2, URZ, 0xfc, !UPT ;  /* 0x000000022a047892 */ /* 0x000fc8000f8efc3f */
[----:B------:R-:W-:-:S06]  /*7a50*/  UISETP.NE.AND UP0, UPT, UR4, 0x3, UPT ;  /* 0x000000030400788c */ /* 0x000fcc000bf05270 */
[----:B------:R-:W-:-:S13]  /*7a60*/  PLOP3.LUT P0, PT, PT, PT, UP0, 0x80, 0x0 ;  /* 0x000000000000781c */ /* 0x000fda0003f0f008 */
[----:B------:R-:W-:Y:S05]  /*7a70*/  @!P0 BRA `(.L_x_133) ;  /* 0x0000000000048947 */ /* 0x000fea0003800000 */
[----:B------:R-:W-:Y:S01]  /*7a80*/  BPT.TRAP 0x1 ;  /* 0x000000040000795c */ /* 0x000fe20000300000 */
.L_x_133:
[----:B------:R-:W0:Y:S01]  /*7a90*/  S2R R3, SR_CgaCtaId ;  /* 0x0000000000037919 */ /* 0x000e220000008800 */
[----:B------:R-:W-:Y:S02]  /*7aa0*/  MOV R0, 0x400 ;  /* 0x0000040000007802 */ /* 0x000fe40000000f00 */
[----:B------:R-:W-:Y:S02]  /*7ab0*/  SHF.L.U32 R2, R24, 0x1f, RZ ;  /* 0x0000001f18027819 */ /* 0x000fe400000006ff */
[----:B0-----:R-:W-:-:S05]  /*7ac0*/  LEA R0, R3, R0, 0x18 ;  /* 0x0000000003007211 */ /* 0x001fca00078ec0ff */
[----:B------:R-:W-:-:S04]  /*7ad0*/  VIADD R0, R0, 0x70 ;  /* 0x0000007000007836 */ /* 0x000fc80000000000 */
[C---:B------:R-:W-:Y:S02]  /*7ae0*/  IMAD R5, R25.reuse, 0x8, R0 ;  /* 0x0000000819057824 */ /* 0x040fe400078e0200 */
[----:B------:R-:W-:Y:S02]  /*7af0*/  VIADD R25, R25, 0x1 ;  /* 0x0000000119197836 */ /* 0x000fe40000000000 */
[----:B------:R-:W0:Y:S03]  /*7b00*/  SYNCS.PHASECHK.TRANS64.TRYWAIT P0, [R5+URZ], R2 ;  /* 0x00000002050075a7 */ /* 0x000e26000800017f */
[----:B------:R-:W-:-:S04]  /*7b10*/  ISETP.NE.AND P1, PT, R25, 0xe, PT ;  /* 0x0000000e1900780c */ /* 0x000fc80003f25270 */
[----:B------:R-:W-:Y:S02]  /*7b20*/  SEL R3, RZ, 0x1, P1 ;  /* 0x00000001ff037807 */ /* 0x000fe40000800000 */
[----:B------:R-:W-:Y:S02]  /*7b30*/  SEL R25, R25, RZ, P1 ;  /* 0x000000ff19197207 */ /* 0x000fe40000800000 */
[----:B------:R-:W-:-:S03]  /*7b40*/  LOP3.LUT R24, R24, R3, RZ, 0x3c, !PT ;  /* 0x0000000318187212 */ /* 0x000fc600078e3cff */
[----:B------:R-:W-:Y:S01]  /*7b50*/  IMAD R7, R25, 0x8, R0 ;  /* 0x0000000819077824 */ /* 0x000fe200078e0200 */
[----:B------:R-:W-:Y:S01]  /*7b60*/  SHF.L.U32 R4, R24, 0x1f, RZ ;  /* 0x0000001f18047819 */ /* 0x000fe200000006ff */
[----:B0-----:R-:W-:Y:S06]  /*7b70*/  @!P0 BRA `(.L_x_134) ;  /* 0x0000000800a48947 */ /* 0x001fec0003800000 */
.L_x_159:
[----:B------:R-:W1:Y:S01]  /*7b80*/  SYNCS.PHASECHK.TRANS64.TRYWAIT P0, [R7+URZ], R4 ;  /* 0x00000004070075a7 */ /* 0x000e62000800017f */
[----:B0-----:R-:W-:-:S05]  /*7b90*/  VIADD R2, R25, 0x1 ;  /* 0x0000000119027836 */ /* 0x001fca0000000000 */
[----:B------:R-:W-:-:S04]  /*7ba0*/  ISETP.NE.AND P1, PT, R2, 0xe, PT ;  /* 0x0000000e0200780c */ /* 0x000fc80003f25270 */
[----:B------:R-:W-:Y:S02]  /*7bb0*/  SEL R3, RZ, 0x1, P1 ;  /* 0x00000001ff037807 */ /* 0x000fe40000800000 */
[----:B------:R-:W-:Y:S02]  /*7bc0*/  SEL R9, R2, RZ, P1 ;  /* 0x000000ff02097207 */ /* 0x000fe40000800000 */
[----:B------:R-:W-:-:S03]  /*7bd0*/  LOP3.LUT R24, R24, R3, RZ, 0x3c, !PT ;  /* 0x0000000318187212 */ /* 0x000fc600078e3cff */
[----:B------:R-:W-:Y:S01]  /*7be0*/  IMAD R6, R9, 0x8, R0 ;  /* 0x0000000809067824 */ /* 0x000fe200078e0200 */
[----:B------:R-:W-:Y:S01]  /*7bf0*/  SHF.L.U32 R5, R24, 0x1f, RZ ;  /* 0x0000001f18057819 */ /* 0x000fe200000006ff */
[----:B-1----:R-:W-:Y:S06]  /*7c00*/  @!P0 BRA `(.L_x_135) ;  /* 0x0000000800948947 */ /* 0x002fec0003800000 */
.L_x_160:
[----:B------:R-:W1:Y:S01]  /*7c10*/  SYNCS.PHASECHK.TRANS64.TRYWAIT P0, [R6+URZ], R5 ;  /* 0x00000005060075a7 */ /* 0x000e62000800017f */
[----:B------:R-:W-:-:S05]  /*7c20*/  VIADD R2, R9, 0x1 ;  /* 0x0000000109027836 */ /* 0x000fca0000000000 */
[----:B------:R-:W-:-:S04]  /*7c30*/  ISETP.NE.AND P1, PT, R2, 0xe, PT ;  /* 0x0000000e0200780c */ /* 0x000fc80003f25270 */
[----:B------:R-:W-:Y:S02]  /*7c40*/  SEL R3, RZ, 0x1, P1 ;  /* 0x00000001ff037807 */ /* 0x000fe40000800000 */
[----:B0-----:R-:W-:Y:S02]  /*7c50*/  SEL R7, R2, RZ, P1 ;  /* 0x000000ff02077207 */ /* 0x001fe40000800000 */
[----:B------:R-:W-:-:S03]  /*7c60*/  LOP3.LUT R24, R24, R3, RZ, 0x3c, !PT ;  /* 0x0000000318187212 */ /* 0x000fc600078e3cff */
[----:B------:R-:W-:Y:S01]  /*7c70*/  IMAD R9, R7, 0x8, R0 ;  /* 0x0000000807097824 */ /* 0x000fe200078e0200 */
[----:B------:R-:W-:Y:S01]  /*7c80*/  SHF.L.U32 R4, R24, 0x1f, RZ ;  /* 0x0000001f18047819 */ /* 0x000fe200000006ff */
[----:B-1----:R-:W-:Y:S06]  /*7c90*/  @!P0 BRA `(.L_x_136) ;  /* 0x0000000800848947 */ /* 0x002fec0003800000 */
.L_x_161:
[----:B------:R-:W1:Y:S01]  /*7ca0*/  SYNCS.PHASECHK.TRANS64.TRYWAIT P0, [R9+URZ], R4 ;  /* 0x00000004090075a7 */ /* 0x000e62000800017f */
[----:B------:R-:W-:-:S05]  /*7cb0*/  VIADD R2, R7, 0x1 ;  /* 0x0000000107027836 */ /* 0x000fca0000000000 */
[----:B------:R-:W-:-:S04]  /*7cc0*/  ISETP.NE.AND P1, PT, R2, 0xe, PT ;  /* 0x0000000e0200780c */ /* 0x000fc80003f25270 */
[----:B------:R-:W-:Y:S02]  /*7cd0*/  SEL R3, RZ, 0x1, P1 ;  /* 0x00000001ff037807 */ /* 0x000fe40000800000 */
[----:B------:R-:W-:Y:S02]  /*7ce0*/  SEL R7, R2, RZ, P1 ;  /* 0x000000ff02077207 */ /* 0x000fe40000800000 */
[----:B------:R-:W-:-:S03]  /*7cf0*/  LOP3.LUT R24, R24, R3, RZ, 0x3c, !PT ;  /* 0x0000000318187212 */ /* 0x000fc600078e3cff */
[----:B0-----:R-:W-:Y:S01]  /*7d00*/  IMAD R6, R7, 0x8, R0 ;  /* 0x0000000807067824 */ /* 0x001fe200078e0200 */
[----:B------:R-:W-:Y:S01]  /*7d10*/  SHF.L.U32 R5, R24, 0x1f, RZ ;  /* 0x0000001f18057819 */ /* 0x000fe200000006ff */
[----:B-1----:R-:W-:Y:S06]  /*7d20*/  @!P0 BRA `(.L_x_137) ;  /* 0x0000000800748947 */ /* 0x002fec0003800000 */
.L_x_162:
        /* <DEDUP_REMOVED lines=9> */
.L_x_163:
        /* <DEDUP_REMOVED lines=9> */
.L_x_164:
        /* <DEDUP_REMOVED lines=9> */
.L_x_165:
        /* <DEDUP_REMOVED lines=9> */
.L_x_166:
        /* <DEDUP_REMOVED lines=9> */
.L_x_167:
        /* <DEDUP_REMOVED lines=9> */
.L_x_168:
        /* <DEDUP_REMOVED lines=9> */
.L_x_169:
        /* <DEDUP_REMOVED lines=9> */
.L_x_170:
[----:B------:R-:W1:Y:S01]  /*81b0*/  SYNCS.PHASECHK.TRANS64.TRYWAIT P0, [R6+URZ], R5 ;  /* 0x00000005060075a7 */ /* 0x000e62000800017f */
[----:B------:R-:W-:-:S05]  /*81c0*/  VIADD R2, R7, 0x1 ;  /* 0x0000000107027836 */ /* 0x000fca0000000000 */
[----:B------:R-:W-:-:S04]  /*81d0*/  ISETP.NE.AND P1, PT, R2, 0xe, PT ;  /* 0x0000000e0200780c */ /* 0x000fc80003f25270 */
[----:B0-----:R-:W-:Y:S02]  /*81e0*/  SEL R4, RZ, 0x1, P1 ;  /* 0x00000001ff047807 */ /* 0x001fe40000800000 */
[----:B------:R-:W-:Y:S02]  /*81f0*/  SEL R3, R2, RZ, P1 ;  /* 0x000000ff02037207 */ /* 0x000fe40000800000 */
[----:B------:R-:W-:Y:S01]  /*8200*/  LOP3.LUT R4, R11, R4, RZ, 0x3c, !PT ;  /* 0x000000040b047212 */ /* 0x000fe200078e3cff */
[----:B-1----:R-:W-:Y:S06]  /*8210*/  @!P0 BRA `(.L_x_146) ;  /* 0x0000000400ec8947 */ /* 0x002fec0003800000 */
.L_x_171:
[----:B------:R-:W-:Y:S01]  /*8220*/  IMAD R3, R3, 0x8, R0 ;  /* 0x0000000803037824 */ /* 0x000fe200078e0200 */
[----:B------:R-:W-:-:S07]  /*8230*/  SHF.L.U32 R0, R4, 0x1f, RZ ;  /* 0x0000001f04007819 */ /* 0x000fce00000006ff */
.L_x_147:
[----:B-1----:R1:W2:Y:S02]  /*8240*/  SYNCS.PHASECHK.TRANS64.TRYWAIT P0, [R3+URZ], R0 ;  /* 0x00000000030075a7 */ /* 0x0022a4000800017f */
[----:B--2---:R-:W-:Y:S05]  /*8250*/  @!P0 NANOSLEEP.SYNCS 0x989680 ;  /* 0x009896800000895d */ /* 0x004fea0003900000 */
[----:B------:R-:W2:Y:S02]  /*8260*/  @!P0 SYNCS.PHASECHK.TRANS64 P0, [R3+URZ], R0 ;  /* 0x00000000030085a7 */ /* 0x000ea4000800007f */
[----:B--2---:R-:W-:Y:S05]  /*8270*/  @!P0 BRA `(.L_x_147) ;  /* 0xfffffffc00f08947 */ /* 0x004fea000383ffff */
.L_x_132:
[----:B------:R-:W-:Y:S05]  /*8280*/  BSYNC B0 ;  /* 0x0000000000007941 */ /* 0x000fea0003800000 */
.L_x_131:
[----:B------:R-:W-:Y:S05]  /*8290*/  EXIT ;  /* 0x000000000000794d */ /* 0x000fea0003800000 */
.L_x_16:
[----:B0-----:R-:W-:-:S04]  /*82a0*/  IMAD.U32 R0, RZ, RZ, UR50 ;  /* 0x00000032ff007e24 */ /* 0x001fc8000f8e00ff */
[----:B------:R0:W1:Y:S03]  /*82b0*/  SYNCS.PHASECHK.TRANS64.TRYWAIT P0, [R0+URZ], R3 ;  /* 0x00000003000075a7 */ /* 0x000066000800017f */
[----:B-1----:R-:W-:Y:S05]  /*82c0*/  @!P0 NANOSLEEP.SYNCS 0x989680 ;  /* 0x009896800000895d */ /* 0x002fea0003900000 */
[----:B------:R-:W1:Y:S02]  /*82d0*/  @!P0 SYNCS.PHASECHK.TRANS64 P0, [R0+URZ], R3 ;  /* 0x00000003000085a7 */ /* 0x000e64000800007f */
[----:B-1----:R-:W-:Y:S05]  /*82e0*/  @!P0 BRA `(.L_x_16) ;  /* 0xfffffffc00ec8947 */ /* 0x002fea000383ffff */
[----:B------:R-:W-:Y:S05]  /*82f0*/  BRA `(.L_x_148) ;  /* 0xffffff9000e87947 */ /* 0x000fea000383ffff */
.L_x_20:
[----:B------:R-:W-:Y:S01]  /*8300*/  CS2R R12, SRZ ;  /* 0x00000000000c7805 */ /* 0x000fe2000001ff00 */
[----:B------:R-:W-:Y:S02]  /*8310*/  IMAD.MOV.U32 R11, RZ, RZ, 0x1f ;  /* 0x0000001fff0b7424 */ /* 0x000fe400078e00ff */
[----:B------:R-:W-:-:S07]  /*8320*/  IMAD.MOV.U32 R15, RZ, RZ, -0x1 ;  /* 0xffffffffff0f7424 */ /* 0x000fce00078e00ff */
[----:B-----5:R-:W-:Y:S05]  /*8330*/  WARPSYNC.COLLECTIVE R15, `(.L_x_149) ;  /* 0x000000000f087348 */ /* 0x020fea0003c00000 */
[----:B------:R0:W1:Y:S02]  /*8340*/  SHFL.IDX P6, R14, R13, R12, R11 ;  /* 0x0000000c0d0e7389 */ /* 0x00006400000c000b */
[----:B01---5:R-:W-:Y:S01]  /*8350*/  ENDCOLLECTIVE ;  /* 0x000000000000791b */ /* 0x023fe20003800000 */
.L_x_149:
[----:B------:R-:W-:Y:S05]  /*8360*/  BRA `(.L_x_150) ;  /* 0xffffff9400bc7947 */ /* 0x000fea000383ffff */
.L_x_24:
[----:B-1----:R1:W2:Y:S02]  /*8370*/  SYNCS.PHASECHK.TRANS64.TRYWAIT P1, [R3+URZ], R0 ;  /* 0x00000000030075a7 */ /* 0x0022a4000802017f */
[----:B--2---:R-:W-:Y:S05]  /*8380*/  @!P1 NANOSLEEP.SYNCS 0x989680 ;  /* 0x009896800000995d */ /* 0x004fea0003900000 */
[----:B------:R-:W2:Y:S02]  /*8390*/  @!P1 SYNCS.PHASECHK.TRANS64 P1, [R3+URZ], R0 ;  /* 0x00000000030095a7 */ /* 0x000ea4000802007f */
[----:B--2---:R-:W-:Y:S05]  /*83a0*/  @!P1 BRA `(.L_x_24) ;  /* 0xfffffffc00f09947 */ /* 0x004fea000383ffff */
[----:B------:R-:W-:Y:S05]  /*83b0*/  BRA `(.L_x_23) ;  /* 0xffffff9400d87947 */ /* 0x000fea000383ffff */
.L_x_29:
[----:B0-----:R0:W1:Y:S02]  /*83c0*/  SYNCS.PHASECHK.TRANS64.TRYWAIT P1, [R3+URZ], R82 ;  /* 0x00000052030075a7 */ /* 0x001064000802017f */
[----:B-1----:R-:W-:Y:S05]  /*83d0*/  @!P1 NANOSLEEP.SYNCS 0x989680 ;  /* 0x009896800000995d */ /* 0x002fea0003900000 */
[----:B------:R-:W1:Y:S02]  /*83e0*/  @!P1 SYNCS.PHASECHK.TRANS64 P1, [R3+URZ], R82 ;  /* 0x00000052030095a7 */ /* 0x000e64000802007f */
[----:B-1----:R-:W-:Y:S05]  /*83f0*/  @!P1 BRA `(.L_x_29) ;  /* 0xfffffffc00f09947 */ /* 0x002fea000383ffff */
[----:B------:R-:W-:Y:S05]  /*8400*/  BRA `(.L_x_28) ;  /* 0xffffffa0005c7947 */ /* 0x000fea000383ffff */
.L_x_37:
[----:B0-----:R0:W1:Y:S02]  /*8410*/  SYNCS.PHASECHK.TRANS64.TRYWAIT P1, [R15+URZ], R78 ;  /* 0x0000004e0f0075a7 */ /* 0x001064000802017f */
[----:B-1----:R-:W-:Y:S05]  /*8420*/  @!P1 NANOSLEEP.SYNCS 0x989680 ;  /* 0x009896800000995d */ /* 0x002fea0003900000 */
[----:B------:R-:W1:Y:S02]  /*8430*/  @!P1 SYNCS.PHASECHK.TRANS64 P1, [R15+URZ], R78 ;  /* 0x0000004e0f0095a7 */ /* 0x000e64000802007f */
[----:B-1----:R-:W-:Y:S05]  /*8440*/  @!P1 BRA `(.L_x_37) ;  /* 0xfffffffc00f09947 */ /* 0x002fea000383ffff */
[----:B------:R-:W-:Y:S05]  /*8450*/  BRA `(.L_x_36) ;  /* 0xffffffa800f47947 */ /* 0x000fea000383ffff */
.L_x_43:
[----:B-1----:R-:W-:-:S04]  /*8460*/  IMAD.U32 R0, RZ, RZ, UR50 ;  /* 0x00000032ff007e24 */ /* 0x002fc8000f8e00ff */
[----:B------:R1:W2:Y:S03]  /*8470*/  SYNCS.PHASECHK.TRANS64.TRYWAIT P0, [R0+URZ+0x10], R3 ;  /* 0x00001003000075a7 */ /* 0x0002a6000800017f */
[----:B--2---:R-:W-:Y:S05]  /*8480*/  @!P0 NANOSLEEP.SYNCS 0x989680 ;  /* 0x009896800000895d */ /* 0x004fea0003900000 */
[----:B------:R-:W2:Y:S02]  /*8490*/  @!P0 SYNCS.PHASECHK.TRANS64 P0, [R0+URZ+0x10], R3 ;  /* 0x00001003000085a7 */ /* 0x000ea4000800007f */
[----:B--2---:R-:W-:Y:S05]  /*84a0*/  @!P0 BRA `(.L_x_43) ;  /* 0xfffffffc00ec8947 */ /* 0x004fea000383ffff */
[----:B------:R-:W-:Y:S05]  /*84b0*/  BRA `(.L_x_151) ;  /* 0xffffffb400f07947 */ /* 0x000fea000383ffff */
.L_x_116:
[----:B------:R-:W-:Y:S01]  /*84c0*/  BSSY B0, `(.L_x_152) ;  /* 0x0000006000007945 */ /* 0x000fe20003800000 */
[----:B------:R-:W-:-:S07]  /*84d0*/  IMAD.MOV.U32 R15, RZ, RZ, -0x1 ;  /* 0xffffffffff0f7424 */ /* 0x000fce00078e00ff */
[----:B-----5:R-:W-:Y:S05]  /*84e0*/  WARPSYNC.COLLECTIVE R15, `(.L_x_153) ;  /* 0x000000000f0c7348 */ /* 0x020fea0003c00000 */
[----:B------:R-:W-:Y:S02]  /*84f0*/  ELECT P6, UR62, PT ;  /* 0x00000000003e782f */ /* 0x000fe400038c0000 */
[----:B------:R-:W-:Y:S01]  /*8500*/  MOV R14, UR62 ;  /* 0x0000003e000e7c02 */ /* 0x000fe20008000f00 */
[----:B-----5:R-:W-:Y:S10]  /*8510*/  ENDCOLLECTIVE ;  /* 0x000000000000791b */ /* 0x020ff40003800000 */
.L_x_153:
[----:B------:R-:W-:Y:S05]  /*8520*/  BSYNC B0 ;  /* 0x0000000000007941 */ /* 0x000fea0003800000 */
.L_x_152:
[----:B------:R-:W-:Y:S05]  /*8530*/  BRA `(.L_x_154) ;  /* 0xffffffe400d47947 */ /* 0x000fea000383ffff */
.L_x_121:
[----:B0-----:R0:W2:Y:S02]  /*8540*/  SYNCS.PHASECHK.TRANS64.TRYWAIT P0, [R6+URZ+0x70], R3 ;  /* 0x00007003060075a7 */ /* 0x0010a4000800017f */
[----:B--2---:R-:W-:Y:S05]  /*8550*/  @!P0 NANOSLEEP.SYNCS 0x989680 ;  /* 0x009896800000895d */ /* 0x004fea0003900000 */
[----:B------:R-:W2:Y:S02]  /*8560*/  @!P0 SYNCS.PHASECHK.TRANS64 P0, [R6+URZ+0x70], R3 ;  /* 0x00007003060085a7 */ /* 0x000ea4000800007f */
[----:B--2---:R-:W-:Y:S05]  /*8570*/  @!P0 BRA `(.L_x_121) ;  /* 0xfffffffc00f08947 */ /* 0x004fea000383ffff */
[----:B------:R-:W-:Y:S05]  /*8580*/  BRA `(.L_x_155) ;  /* 0xffffffe800a87947 */ /* 0x000fea000383ffff */
.L_x_130:
[----:B------:R-:W-:Y:S01]  /*8590*/  BSSY B0, `(.L_x_156) ;  /* 0x0000006000007945 */ /* 0x000fe20003800000 */
[----:B------:R-:W-:-:S07]  /*85a0*/  IMAD.MOV.U32 R15, RZ, RZ, -0x1 ;  /* 0xffffffffff0f7424 */ /* 0x000fce00078e00ff */
[----:B-----5:R-:W-:Y:S05]  /*85b0*/  WARPSYNC.COLLECTIVE R15, `(.L_x_157) ;  /* 0x000000000f0c7348 */ /* 0x020fea0003c00000 */
[----:B------:R-:W-:Y:S02]  /*85c0*/  ELECT P6, UR62, PT ;  /* 0x00000000003e782f */ /* 0x000fe400038c0000 */
[----:B------:R-:W-:Y:S01]  /*85d0*/  MOV R14, UR62 ;  /* 0x0000003e000e7c02 */ /* 0x000fe20008000f00 */
[----:B-----5:R-:W-:Y:S10]  /*85e0*/  ENDCOLLECTIVE ;  /* 0x000000000000791b */ /* 0x020ff40003800000 */
.L_x_157:
[----:B------:R-:W-:Y:S05]  /*85f0*/  BSYNC B0 ;  /* 0x0000000000007941 */ /* 0x000fea0003800000 */
.L_x_156:
[----:B------:R-:W-:Y:S05]  /*8600*/  BRA `(.L_x_158) ;  /* 0xfffffff400047947 */ /* 0x000fea000383ffff */
.L_x_134:
[----:B0-----:R0:W1:Y:S02]  /*8610*/  SYNCS.PHASECHK.TRANS64.TRYWAIT P0, [R5+URZ], R2 ;  /* 0x00000002050075a7 */ /* 0x001064000800017f */
[----:B-1----:R-:W-:Y:S05]  /*8620*/  @!P0 NANOSLEEP.SYNCS 0x989680 ;  /* 0x009896800000895d */ /* 0x002fea0003900000 */
[----:B------:R-:W1:Y:S02]  /*8630*/  @!P0 SYNCS.PHASECHK.TRANS64 P0, [R5+URZ], R2 ;  /* 0x00000002050085a7 */ /* 0x000e64000800007f */
[----:B-1----:R-:W-:Y:S05]  /*8640*/  @!P0 BRA `(.L_x_134) ;  /* 0xfffffffc00f08947 */ /* 0x002fea000383ffff */
[----:B------:R-:W-:Y:S05]  /*8650*/  BRA `(.L_x_159) ;  /* 0xfffffff400487947 */ /* 0x000fea000383ffff */
.L_x_135:
[----:B0-----:R0:W1:Y:S02]  /*8660*/  SYNCS.PHASECHK.TRANS64.TRYWAIT P0, [R7+URZ], R4 ;  /* 0x00000004070075a7 */ /* 0x001064000800017f */
[----:B-1----:R-:W-:Y:S05]  /*8670*/  @!P0 NANOSLEEP.SYNCS 0x989680 ;  /* 0x009896800000895d */ /* 0x002fea0003900000 */
[----:B------:R-:W1:Y:S02]  /*8680*/  @!P0 SYNCS.PHASECHK.TRANS64 P0, [R7+URZ], R4 ;  /* 0x00000004070085a7 */ /* 0x000e64000800007f */
[----:B-1----:R-:W-:Y:S05]  /*8690*/  @!P0 BRA `(.L_x_135) ;  /* 0xfffffffc00f08947 */ /* 0x002fea000383ffff */
[----:B------:R-:W-:Y:S05]  /*86a0*/  BRA `(.L_x_160) ;  /* 0xfffffff400587947 */ /* 0x000fea000383ffff */
.L_x_136:
[----:B0-----:R0:W1:Y:S02]  /*86b0*/  SYNCS.PHASECHK.TRANS64.TRYWAIT P0, [R6+URZ], R5 ;  /* 0x00000005060075a7 */ /* 0x001064000800017f */
[----:B-1----:R-:W-:Y:S05]  /*86c0*/  @!P0 NANOSLEEP.SYNCS 0x989680 ;  /* 0x009896800000895d */ /* 0x002fea0003900000 */
[----:B------:R-:W1:Y:S02]  /*86d0*/  @!P0 SYNCS.PHASECHK.TRANS64 P0, [R6+URZ], R5 ;  /* 0x00000005060085a7 */ /* 0x000e64000800007f */
[----:B-1----:R-:W-:Y:S05]  /*86e0*/  @!P0 BRA `(.L_x_136) ;  /* 0xfffffffc00f08947 */ /* 0x002fea000383ffff */
[----:B------:R-:W-:Y:S05]  /*86f0*/  BRA `(.L_x_161) ;  /* 0xfffffff400687947 */ /* 0x000fea000383ffff */
.L_x_137:
[----:B0-----:R0:W1:Y:S02]  /*8700*/  SYNCS.PHASECHK.TRANS64.TRYWAIT P0, [R9+URZ], R4 ;  /* 0x00000004090075a7 */ /* 0x001064000800017f */
[----:B-1----:R-:W-:Y:S05]  /*8710*/  @!P0 NANOSLEEP.SYNCS 0x989680 ;  /* 0x009896800000895d */ /* 0x002fea0003900000 */
[----:B------:R-:W1:Y:S02]  /*8720*/  @!P0 SYNCS.PHASECHK.TRANS64 P0, [R9+URZ], R4 ;  /* 0x00000004090085a7 */ /* 0x000e64000800007f */
[----:B-1----:R-:W-:Y:S05]  /*8730*/  @!P0 BRA `(.L_x_137) ;  /* 0xfffffffc00f08947 */ /* 0x002fea000383ffff */
[----:B------:R-:W-:Y:S05]  /*8740*/  BRA `(.L_x_162) ;  /* 0xfffffff400787947 */ /* 0x000fea000383ffff */
.L_x_138:
[----:B0-----:R0:W1:Y:S02]  /*8750*/  SYNCS.PHASECHK.TRANS64.TRYWAIT P0, [R6+URZ], R5 ;  /* 0x00000005060075a7 */ /* 0x001064000800017f */
[----:B-1----:R-:W-:Y:S05]  /*8760*/  @!P0 NANOSLEEP.SYNCS 0x989680 ;  /* 0x009896800000895d */ /* 0x002fea0003900000 */
[----:B------:R-:W1:Y:S02]  /*8770*/  @!P0 SYNCS.PHASECHK.TRANS64 P0, [R6+URZ], R5 ;  /* 0x00000005060085a7 */ /* 0x000e64000800007f */
[----:B-1----:R-:W-:Y:S05]  /*8780*/  @!P0 BRA `(.L_x_138) ;  /* 0xfffffffc00f08947 */ /* 0x002fea000383ffff */
[----:B------:R-:W-:Y:S05]  /*8790*/  BRA `(.L_x_163) ;  /* 0xfffffff400887947 */ /* 0x000fea000383ffff */
.L_x_139:
[----:B0-----:R0:W1:Y:S02]  /*87a0*/  SYNCS.PHASECHK.TRANS64.TRYWAIT P0, [R9+URZ], R4 ;  /* 0x00000004090075a7 */ /* 0x001064000800017f */
[----:B-1----:R-:W-:Y:S05]  /*87b0*/  @!P0 NANOSLEEP.SYNCS 0x989680 ;  /* 0x009896800000895d */ /* 0x002fea0003900000 */
[----:B------:R-:W1:Y:S02]  /*87c0*/  @!P0 SYNCS.PHASECHK.TRANS64 P0, [R9+URZ], R4 ;  /* 0x00000004090085a7 */ /* 0x000e64000800007f */
[----:B-1----:R-:W-:Y:S05]  /*87d0*/  @!P0 BRA `(.L_x_139) ;  /* 0xfffffffc00f08947 */ /* 0x002fea000383ffff */
[----:B------:R-:W-:Y:S05]  /*87e0*/  BRA `(.L_x_164) ;  /* 0xfffffff400987947 */ /* 0x000fea000383ffff */
.L_x_140:
[----:B0-----:R0:W1:Y:S02]  /*87f0*/  SYNCS.PHASECHK.TRANS64.TRYWAIT P0, [R6+URZ], R5 ;  /* 0x00000005060075a7 */ /* 0x001064000800017f */
[----:B-1----:R-:W-:Y:S05]  /*8800*/  @!P0 NANOSLEEP.SYNCS 0x989680 ;  /* 0x009896800000895d */ /* 0x002fea0003900000 */
[----:B------:R-:W1:Y:S02]  /*8810*/  @!P0 SYNCS.PHASECHK.TRANS64 P0, [R6+URZ], R5 ;  /* 0x00000005060085a7 */ /* 0x000e64000800007f */
[----:B-1----:R-:W-:Y:S05]  /*8820*/  @!P0 BRA `(.L_x_140) ;  /* 0xfffffffc00f08947 */ /* 0x002fea000383ffff */
[----:B------:R-:W-:Y:S05]  /*8830*/  BRA `(.L_x_165) ;  /* 0xfffffff400a87947 */ /* 0x000fea000383ffff */
.L_x_141:
[----:B0-----:R0:W1:Y:S02]  /*8840*/  SYNCS.PHASECHK.TRANS64.TRYWAIT P0, [R9+URZ], R4 ;  /* 0x00000004090075a7 */ /* 0x001064000800017f */
[----:B-1----:R-:W-:Y:S05]  /*8850*/  @!P0 NANOSLEEP.SYNCS 0x989680 ;  /* 0x009896800000895d */ /* 0x002fea0003900000 */
[----:B------:R-:W1:Y:S02]  /*8860*/  @!P0 SYNCS.PHASECHK.TRANS64 P0, [R9+URZ], R4 ;  /* 0x00000004090085a7 */ /* 0x000e64000800007f */
[----:B-1----:R-:W-:Y:S05]  /*8870*/  @!P0 BRA `(.L_x_141) ;  /* 0xfffffffc00f08947 */ /* 0x002fea000383ffff */
[----:B------:R-:W-:Y:S05]  /*8880*/  BRA `(.L_x_166) ;  /* 0xfffffff400b87947 */ /* 0x000fea000383ffff */
.L_x_142:
[----:B0-----:R0:W1:Y:S02]  /*8890*/  SYNCS.PHASECHK.TRANS64.TRYWAIT P0, [R6+URZ], R5 ;  /* 0x00000005060075a7 */ /* 0x001064000800017f */
[----:B-1----:R-:W-:Y:S05]  /*88a0*/  @!P0 NANOSLEEP.SYNCS 0x989680 ;  /* 0x009896800000895d */ /* 0x002fea0003900000 */
[----:B------:R-:W1:Y:S02]  /*88b0*/  @!P0 SYNCS.PHASECHK.TRANS64 P0, [R6+URZ], R5 ;  /* 0x00000005060085a7 */ /* 0x000e64000800007f */
[----:B-1----:R-:W-:Y:S05]  /*88c0*/  @!P0 BRA `(.L_x_142) ;  /* 0xfffffffc00f08947 */ /* 0x002fea000383ffff */
[----:B------:R-:W-:Y:S05]  /*88d0*/  BRA `(.L_x_167) ;  /* 0xfffffff400c87947 */ /* 0x000fea000383ffff */
.L_x_143:
[----:B0-----:R0:W1:Y:S02]  /*88e0*/  SYNCS.PHASECHK.TRANS64.TRYWAIT P0, [R9+URZ], R4 ;  /* 0x00000004090075a7 */ /* 0x001064000800017f */
[----:B-1----:R-:W-:Y:S05]  /*88f0*/  @!P0 NANOSLEEP.SYNCS 0x989680 ;  /* 0x009896800000895d */ /* 0x002fea0003900000 */
[----:B------:R-:W1:Y:S02]  /*8900*/  @!P0 SYNCS.PHASECHK.TRANS64 P0, [R9+URZ], R4 ;  /* 0x00000004090085a7 */ /* 0x000e64000800007f */
[----:B-1----:R-:W-:Y:S05]  /*8910*/  @!P0 BRA `(.L_x_143) ;  /* 0xfffffffc00f08947 */ /* 0x002fea000383ffff */
[----:B------:R-:W-:Y:S05]  /*8920*/  BRA `(.L_x_168) ;  /* 0xfffffff400d87947 */ /* 0x000fea000383ffff */
.L_x_144:
[----:B0-----:R0:W1:Y:S02]  /*8930*/  SYNCS.PHASECHK.TRANS64.TRYWAIT P0, [R6+URZ], R5 ;  /* 0x00000005060075a7 */ /* 0x001064000800017f */
[----:B-1----:R-:W-:Y:S05]  /*8940*/  @!P0 NANOSLEEP.SYNCS 0x989680 ;  /* 0x009896800000895d */ /* 0x002fea0003900000 */
[----:B------:R-:W1:Y:S02]  /*8950*/  @!P0 SYNCS.PHASECHK.TRANS64 P0, [R6+URZ], R5 ;  /* 0x00000005060085a7 */ /* 0x000e64000800007f */
[----:B-1----:R-:W-:Y:S05]  /*8960*/  @!P0 BRA `(.L_x_144) ;  /* 0xfffffffc00f08947 */ /* 0x002fea000383ffff */
[----:B------:R-:W-:Y:S05]  /*8970*/  BRA `(.L_x_169) ;  /* 0xfffffff400e87947 */ /* 0x000fea000383ffff */
.L_x_145:
[----:B0-----:R0:W1:Y:S02]  /*8980*/  SYNCS.PHASECHK.TRANS64.TRYWAIT P0, [R9+URZ], R4 ;  /* 0x00000004090075a7 */ /* 0x001064000800017f */
[----:B-1----:R-:W-:Y:S05]  /*8990*/  @!P0 NANOSLEEP.SYNCS 0x989680 ;  /* 0x009896800000895d */ /* 0x002fea0003900000 */
[----:B------:R-:W1:Y:S02]  /*89a0*/  @!P0 SYNCS.PHASECHK.TRANS64 P0, [R9+URZ], R4 ;  /* 0x00000004090085a7 */ /* 0x000e64000800007f */
[----:B-1----:R-:W-:Y:S05]  /*89b0*/  @!P0 BRA `(.L_x_145) ;  /* 0xfffffffc00f08947 */ /* 0x002fea000383ffff */
[----:B------:R-:W-:Y:S05]  /*89c0*/  BRA `(.L_x_170) ;  /* 0xfffffff400f87947 */ /* 0x000fea000383ffff */
.L_x_146:
[----:B0-----:R0:W1:Y:S02]  /*89d0*/  SYNCS.PHASECHK.TRANS64.TRYWAIT P0, [R6+URZ], R5 ;  /* 0x00000005060075a7 */ /* 0x001064000800017f */
[----:B-1----:R-:W-:Y:S05]  /*89e0*/  @!P0 NANOSLEEP.SYNCS 0x989680 ;  /* 0x009896800000895d */ /* 0x002fea0003900000 */
[----:B------:R-:W1:Y:S02]  /*89f0*/  @!P0 SYNCS.PHASECHK.TRANS64 P0, [R6+URZ], R5 ;  /* 0x00000005060085a7 */ /* 0x000e64000800007f */
[----:B-1----:R-:W-:Y:S05]  /*8a00*/  @!P0 BRA `(.L_x_146) ;  /* 0xfffffffc00f08947 */ /* 0x002fea000383ffff */
[----:B------:R-:W-:Y:S05]  /*8a10*/  BRA `(.L_x_171) ;  /* 0xfffffff800007947 */ /* 0x000fea000383ffff */
.L_x_172:
[----:B------:R-:W-:-:S00]  /*8a20*/  BRA `(.L_x_172) ;  /* 0xfffffffc00fc7947 */ /* 0x000fc0000383ffff */
[----:B------:R-:W-:-:S00]  /*8a30*/  NOP ;  /* 0x0000000000007918 */ /* 0x000fc00000000000 */
        /* <DEDUP_REMOVED lines=12> */
.L_x_173:


//--------------------- .nv.global.init           --------------------------
	.section	.nv.global.init,"aw",@progbits
.nv.global.init:
	.type		$str$24,@object
	.size		$str$24,($str$25 - $str$24)
$str$24:
        /*0000*/ 	.byte	0x28, 0x61, 0x64, 0x64, 0x72, 0x65, 0x73, 0x73, 0x20, 0x26, 0x20, 0x6d, 0x61, 0x73, 0x6b, 0x29
        /*0010*/ 	.byte	0x20, 0x3d, 0x3d, 0x20, 0x30, 0x00
	.type		$str$25,@object
	.size		$str$25,(__unnamed_1 - $str$25)
$str$25:
        /*0016*/ 	.byte	0x2f, 0x74, 0x6d, 0x70, 0x2f, 0x63, 0x75, 0x74, 0x6c, 0x61, 0x73, 0x73, 0x5f, 0x73, 0x77, 0x65
        /*0026*/ 	.byte	0x65, 0x70, 0x5f, 0x73, 0x72, 0x63, 0x2f, 0x69, 0x6e, 0x63, 0x6c, 0x75, 0x64, 0x65, 0x2f, 0x63
        /*0036*/ 	.byte	0x75, 0x74, 0x65, 0x2f, 0x70, 0x6f, 0x69, 0x6e, 0x74, 0x65, 0x72, 0x5f, 0x66, 0x6c, 0x61, 0x67
        /*0046*/ 	.byte	0x67, 0x65, 0x64, 0x2e, 0x68, 0x70, 0x70, 0x00
	.type		__unnamed_1,@object
	.size		__unnamed_1,(__unnamed_2 - __unnamed_1)
__unnamed_1:
        /*004e*/ 	.byte	0x61, 0x75, 0x74, 0x6f, 0x20, 0x63, 0x75, 0x74, 0x65, 0x3a, 0x3a, 0x61, 0x73, 0x5f, 0x70, 0x6f
        /* <DEDUP_REMOVED lines=28> */
        /*021e*/ 	.byte	0x00
	.type		__unnamed_2,@object
	.size		__unnamed_2,(.L_1 - __unnamed_2)
__unnamed_2:
        /* <DEDUP_REMOVED lines=29> */
        /*03ef*/ 	.byte	0x26, 0x5d, 0x00
.L_1:


//--------------------- .nv.shared._ZN7cutlass13device_kernelINS_4gemm6kernel13GemmUniversalIN4cute5tupleIJiiiiEEENS1_10collective13CollectiveMmaINS1_39MainloopSm90TmaGmmaRmemAWarpSpecializedILi14ENS5_IJNS4_1CILi1EEESB_SB_EEENS1_32KernelTmaWarpSpecializedPingpongEEENS5_IJNSA_ILi64EEESF_NSA_ILi128EEEEEENS_12float_e5m2_tENS5_IJlSB_lEEESI_NS5_IJSB_llEEENS4_8TiledMMAINS4_8MMA_AtomIJNS4_4SM904GMMA30MMA_64x64x32_F32E5M2E5M2_RS_TNILNSO_7ScaleInE1ELSQ_1EEEEEENS4_6LayoutISC_NS5_IJNSA_ILi0EEESU_SU_EEEEENS5_IJNS4_10UnderscoreESX_SX_EEEEENS4_13SM90_TMA_LOADENS4_14ComposedLayoutINS4_7SwizzleILi3ELi4ELi3EEENS4_18smem_ptr_flag_bitsILi8EEENST_INS5_IJNSA_ILi8EEESG_EEENS5_IJSG_SB_EEEEEEEvNS4_8identityES10_NS11_INS12_ILi2ELi4ELi3EEES15_NST_INS5_IJSF_S16_EEENS5_IJSB_SF_EEEEEEENS4_9Copy_AtomIJNS4_39AutoVectorizingCopyWithAssumedAlignmentILi128EEESI_EEES1B_EENS_8epilogue10collective6detail29Sm90TmaWarpSpecializedAdapterINS1N_15DefaultEpilogueISI_SJ_SJ_NS1M_6thread17LinearCombinationISI_Li1EffLNS1R_9ScaleType4KindE0ELNS_15FloatRoundStyleE2ESI_EENS1_15EpilogueDefaultEEEEEvvEEEEvNT_6ParamsE --------------------------
	.section	.nv.shared._ZN7cutlass13device_kernelINS_4gemm6kernel13GemmUniversalIN4cute5tupleIJiiiiEEENS1_10collective13CollectiveMmaINS1_39MainloopSm90TmaGmmaRmemAWarpSpecializedILi14ENS5_IJNS4_1CILi1EEESB_SB_EEENS1_32KernelTmaWarpSpecializedPingpongEEENS5_IJNSA_ILi64EEESF_NSA_ILi128EEEEEENS_12float_e5m2_tENS5_IJlSB_lEEESI_NS5_IJSB_llEEENS4_8TiledMMAINS4_8MMA_AtomIJNS4_4SM904GMMA30MMA_64x64x32_F32E5M2E5M2_RS_TNILNSO_7ScaleInE1ELSQ_1EEEEEENS4_6LayoutISC_NS5_IJNSA_ILi0EEESU_SU_EEEEENS5_IJNS4_10UnderscoreESX_SX_EEEEENS4_13SM90_TMA_LOADENS4_14ComposedLayoutINS4_7SwizzleILi3ELi4ELi3EEENS4_18smem_ptr_flag_bitsILi8EEENST_INS5_IJNSA_ILi8EEESG_EEENS5_IJSG_SB_EEEEEEEvNS4_8identityES10_NS11_INS12_ILi2ELi4ELi3EEES15_NST_INS5_IJSF_S16_EEENS5_IJSB_SF_EEEEEEENS4_9Copy_AtomIJNS4_39AutoVectorizingCopyWithAssumedAlignmentILi128EEESI_EEES1B_EENS_8epilogue10collective6detail29Sm90TmaWarpSpecializedAdapterINS1N_15DefaultEpilogueISI_SJ_SJ_NS1M_6thread17LinearCombinationISI_Li1EffLNS1R_9ScaleType4KindE0ELNS_15FloatRoundStyleE2ESI_EENS1_15EpilogueDefaultEEEEEvvEEEEvNT_6ParamsE,"aw",@nobits
	.sectionflags	@""
	.align	16
	.zero		1024


//--------------------- .nv.shared.reserved.0     --------------------------
	.section	.nv.shared.reserved.0,"aw",@nobits
	.weak		__nv_reservedSMEM_offset_0_alias
	.size		__nv_reservedSMEM_offset_0_alias, 0, 0
	.other		__nv_reservedSMEM_offset_0_alias,@"STO_CUDA_RESERVED_SHARED STV_DEFAULT"
__nv_reservedSMEM_offset_0_alias:
	.zero		0


//--------------------- .nv.global                --------------------------
	.section	.nv.global,"aw",@nobits
.nv.global:
	.type		_ZN40_INTERNAL_1e4bdef4_4_k_cu_89fb5155_225654cute1_E,@object
	.size		_ZN40_INTERNAL_1e4bdef4_4_k_cu_89fb5155_225654cute1_E,(_ZN40_INTERNAL_1e4bdef4_4_k_cu_89fb5155_225654cuda3std3__45__cpo6cbeginE - _ZN40_INTERNAL_1e4bdef4_4_k_cu_89fb5155_225654cute1_E)
_ZN40_INTERNAL_1e4bdef4_4_k_cu_89fb5155_225654cute1_E:
	.zero		1
	.type		_ZN40_INTERNAL_1e4bdef4_4_k_cu_89fb5155_225654cuda3std3__45__cpo6cbeginE,@object
	.size		_ZN40_INTERNAL_1e4bdef4_4_k_cu_89fb5155_225654cuda3std3__45__cpo6cbeginE,(_ZN40_INTERNAL_1e4bdef4_4_k_cu_89fb5155_225654cuda3std3__48in_placeE - _ZN40_INTERNAL_1e4bdef4_4_k_cu_89fb5155_225654cuda3std3__45__cpo6cbeginE)
_ZN40_INTERNAL_1e4bdef4_4_k_cu_89fb5155_225654cuda3std3__45__cpo6cbeginE:
	.zero		1
	.type		_ZN40_INTERNAL_1e4bdef4_4_k_cu_89fb5155_225654cuda3std3__48in_placeE,@object
	.size		_ZN40_INTERNAL_1e4bdef4_4_k_cu_89fb5155_225654cuda3std3__48in_placeE,(_ZN40_INTERNAL_1e4bdef4_4_k_cu_89fb5155_225654cuda3std6ranges3__45__cpo9iter_moveE - _ZN40_INTERNAL_1e4bdef4_4_k_cu_89fb5155_225654cuda3std3__48in_placeE)
_ZN40_INTERNAL_1e4bdef4_4_k_cu_89fb5155_225654cuda3std3__48in_placeE:
	.zero		1
	.type		_ZN40_INTERNAL_1e4bdef4_4_k_cu_89fb5155_225654cuda3std6ranges3__45__cpo9iter_moveE,@object
	.size		_ZN40_INTERNAL_1e4bdef4_4_k_cu_89fb5155_225654cuda3std6ranges3__45__cpo9iter_moveE,(_ZN40_INTERNAL_1e4bdef4_4_k_cu_89fb5155_225654cuda3std3__45__cpo5beginE - _ZN40_INTERNAL_1e4bdef4_4_k_cu_89fb5155_225654cuda3std6ranges3__45__cpo9iter_moveE)
_ZN40_INTERNAL_1e4bdef4_4_k_cu_89fb5155_225654cuda3std6ranges3__45__cpo9iter_moveE:
	.zero		1
	.type		_ZN40_INTERNAL_1e4bdef4_4_k_cu_89fb5155_225654cuda3std3__45__cpo5beginE,@object
	.size		_ZN40_INTERNAL_1e4bdef4_4_k_cu_89fb5155_225654cuda3std3__45__cpo5beginE,(_ZN40_INTERNAL_1e4bdef4_4_k_cu_89fb5155_225654cuda3std3__442_GLOBAL__N__1e4bdef4_4_k_cu_89fb5155_225656ignoreE - _ZN40_INTERNAL_1e4bdef4_4_k_cu_89fb5155_225654cuda3std3__45__cpo5beginE)
_ZN40_INTERNAL_1e4bdef4_4_k_cu_89fb5155_225654cuda3std3__45__cpo5beginE:
	.zero		1
	.type		_ZN40_INTERNAL_1e4bdef4_4_k_cu_89fb5155_225654cuda3std3__442_GLOBAL__N__1e4bdef4_4_k_cu_89fb5155_225656ignoreE,@object
	.size		_ZN40_INTERNAL_1e4bdef4_4_k_cu_89fb5155_225654cuda3std3__442_GLOBAL__N__1e4bdef4_4_k_cu_89fb5155_225656ignoreE,(_ZN40_INTERNAL_1e4bdef4_4_k_cu_89fb5155_225654cute7productE - _ZN40_INTERNAL_1e4bdef4_4_k_cu_89fb5155_225654cuda3std3__442_GLOBAL__N__1e4bdef4_4_k_cu_89fb5155_225656ignoreE)
_ZN40_INTERNAL_1e4bdef4_4_k_cu_89fb5155_225654cuda3std3__442_GLOBAL__N__1e4bdef4_4_k_cu_89fb5155_225656ignoreE:
	.zero		1
	.type		_ZN40_INTERNAL_1e4bdef4_4_k_cu_89fb5155_225654cute7productE,@object
	.size		_ZN40_INTERNAL_1e4bdef4_4_k_cu_89fb5155_225654cute7productE,(_ZN40_INTERNAL_1e4bdef4_4_k_cu_89fb5155_225654cuda3std3__45__cpo3endE - _ZN40_INTERNAL_1e4bdef4_4_k_cu_89fb5155_225654cute7productE)
_ZN40_INTERNAL_1e4bdef4_4_k_cu_89fb5155_225654cute7productE:
	.zero		1
	.type		_ZN40_INTERNAL_1e4bdef4_4_k_cu_89fb5155_225654cuda3std3__45__cpo3endE,@object
	.size		_ZN40_INTERNAL_1e4bdef4_4_k_cu_89fb5155_225654cuda3std3__45__cpo3endE,(_ZN40_INTERNAL_1e4bdef4_4_k_cu_89fb5155_225654cuda3std3__419piecewise_constructE - _ZN40_INTERNAL_1e4bdef4_4_k_cu_89fb5155_225654cuda3std3__45__cpo3endE)
_ZN40_INTERNAL_1e4bdef4_4_k_cu_89fb5155_225654cuda3std3__45__cpo3endE:
	.zero		1
	.type		_ZN40_INTERNAL_1e4bdef4_4_k_cu_89fb5155_225654cuda3std3__419piecewise_constructE,@object
	.size		_ZN40_INTERNAL_1e4bdef4_4_k_cu_89fb5155_225654cuda3std3__419piecewise_constructE,(_ZN40_INTERNAL_1e4bdef4_4_k_cu_89fb5155_225654cuda3std3__45__cpo4cendE - _ZN40_INTERNAL_1e4bdef4_4_k_cu_89fb5155_225654cuda3std3__419piecewise_constructE)
_ZN40_INTERNAL_1e4bdef4_4_k_cu_89fb5155_225654cuda3std3__419piecewise_constructE:
	.zero		1
	.type		_ZN40_INTERNAL_1e4bdef4_4_k_cu_89fb5155_225654cuda3std3__45__cpo4cendE,@object
	.size		_ZN40_INTERNAL_1e4bdef4_4_k_cu_89fb5155_225654cuda3std3__45__cpo4cendE,(_ZN40_INTERNAL_1e4bdef4_4_k_cu_89fb5155_225654cuda3std6ranges3__45__cpo4swapE - _ZN40_INTERNAL_1e4bdef4_4_k_cu_89fb5155_225654cuda3std3__45__cpo4cendE)
_ZN40_INTERNAL_1e4bdef4_4_k_cu_89fb5155_225654cuda3std3__45__cpo4cendE:
	.zero		1
	.type		_ZN40_INTERNAL_1e4bdef4_4_k_cu_89fb5155_225654cuda3std6ranges3__45__cpo4swapE,@object
	.size		_ZN40_INTERNAL_1e4bdef4_4_k_cu_89fb5155_225654cuda3std6ranges3__45__cpo4swapE,(.L_9 - _ZN40_INTERNAL_1e4bdef4_4_k_cu_89fb5155_225654cuda3std6ranges3__45__cpo4swapE)
_ZN40_INTERNAL_1e4bdef4_4_k_cu_89fb5155_225654cuda3std6ranges3__45__cpo4swapE:
	.zero		1
.L_9:


//--------------------- .nv.constant0._ZN7cutlass13device_kernelINS_4gemm6kernel13GemmUniversalIN4cute5tupleIJiiiiEEENS1_10collective13CollectiveMmaINS1_39MainloopSm90TmaGmmaRmemAWarpSpecializedILi14ENS5_IJNS4_1CILi1EEESB_SB_EEENS1_32KernelTmaWarpSpecializedPingpongEEENS5_IJNSA_ILi64EEESF_NSA_ILi128EEEEEENS_12float_e5m2_tENS5_IJlSB_lEEESI_NS5_IJSB_llEEENS4_8TiledMMAINS4_8MMA_AtomIJNS4_4SM904GMMA30MMA_64x64x32_F32E5M2E5M2_RS_TNILNSO_7ScaleInE1ELSQ_1EEEEEENS4_6LayoutISC_NS5_IJNSA_ILi0EEESU_SU_EEEEENS5_IJNS4_10UnderscoreESX_SX_EEEEENS4_13SM90_TMA_LOADENS4_14ComposedLayoutINS4_7SwizzleILi3ELi4ELi3EEENS4_18smem_ptr_flag_bitsILi8EEENST_INS5_IJNSA_ILi8EEESG_EEENS5_IJSG_SB_EEEEEEEvNS4_8identityES10_NS11_INS12_ILi2ELi4ELi3EEES15_NST_INS5_IJSF_S16_EEENS5_IJSB_SF_EEEEEEENS4_9Copy_AtomIJNS4_39AutoVectorizingCopyWithAssumedAlignmentILi128EEESI_EEES1B_EENS_8epilogue10collective6detail29Sm90TmaWarpSpecializedAdapterINS1N_15DefaultEpilogueISI_SJ_SJ_NS1M_6thread17LinearCombinationISI_Li1EffLNS1R_9ScaleType4KindE0ELNS_15FloatRoundStyleE2ESI_EENS1_15EpilogueDefaultEEEEEvvEEEEvNT_6ParamsE --------------------------
	.section	.nv.constant0._ZN7cutlass13device_kernelINS_4gemm6kernel13GemmUniversalIN4cute5tupleIJiiiiEEENS1_10collective13CollectiveMmaINS1_39MainloopSm90TmaGmmaRmemAWarpSpecializedILi14ENS5_IJNS4_1CILi1EEESB_SB_EEENS1_32KernelTmaWarpSpecializedPingpongEEENS5_IJNSA_ILi64EEESF_NSA_ILi128EEEEEENS_12float_e5m2_tENS5_IJlSB_lEEESI_NS5_IJSB_llEEENS4_8TiledMMAINS4_8MMA_AtomIJNS4_4SM904GMMA30MMA_64x64x32_F32E5M2E5M2_RS_TNILNSO_7ScaleInE1ELSQ_1EEEEEENS4_6LayoutISC_NS5_IJNSA_ILi0EEESU_SU_EEEEENS5_IJNS4_10UnderscoreESX_SX_EEEEENS4_13SM90_TMA_LOADENS4_14ComposedLayoutINS4_7SwizzleILi3ELi4ELi3EEENS4_18smem_ptr_flag_bitsILi8EEENST_INS5_IJNSA_ILi8EEESG_EEENS5_IJSG_SB_EEEEEEEvNS4_8identityES10_NS11_INS12_ILi2ELi4ELi3EEES15_NST_INS5_IJSF_S16_EEENS5_IJSB_SF_EEEEEEENS4_9Copy_AtomIJNS4_39AutoVectorizingCopyWithAssumedAlignmentILi128EEESI_EEES1B_EENS_8epilogue10collective6detail29Sm90TmaWarpSpecializedAdapterINS1N_15DefaultEpilogueISI_SJ_SJ_NS1M_6thread17LinearCombinationISI_Li1EffLNS1R_9ScaleType4KindE0ELNS_15FloatRoundStyleE2ESI_EENS1_15EpilogueDefaultEEEEEvvEEEEvNT_6ParamsE,"a",@progbits
	.sectionflags	@""
	.align	4
.nv.constant0._ZN7cutlass13device_kernelINS_4gemm6kernel13GemmUniversalIN4cute5tupleIJiiiiEEENS1_10collective13CollectiveMmaINS1_39MainloopSm90TmaGmmaRmemAWarpSpecializedILi14ENS5_IJNS4_1CILi1EEESB_SB_EEENS1_32KernelTmaWarpSpecializedPingpongEEENS5_IJNSA_ILi64EEESF_NSA_ILi128EEEEEENS_12float_e5m2_tENS5_IJlSB_lEEESI_NS5_IJSB_llEEENS4_8TiledMMAINS4_8MMA_AtomIJNS4_4SM904GMMA30MMA_64x64x32_F32E5M2E5M2_RS_TNILNSO_7ScaleInE1ELSQ_1EEEEEENS4_6LayoutISC_NS5_IJNSA_ILi0EEESU_SU_EEEEENS5_IJNS4_10UnderscoreESX_SX_EEEEENS4_13SM90_TMA_LOADENS4_14ComposedLayoutINS4_7SwizzleILi3ELi4ELi3EEENS4_18smem_ptr_flag_bitsILi8EEENST_INS5_IJNSA_ILi8EEESG_EEENS5_IJSG_SB_EEEEEEEvNS4_8identityES10_NS11_INS12_ILi2ELi4ELi3EEES15_NST_INS5_IJSF_S16_EEENS5_IJSB_SF_EEEEEEENS4_9Copy_AtomIJNS4_39AutoVectorizingCopyWithAssumedAlignmentILi128EEESI_EEES1B_EENS_8epilogue10collective6detail29Sm90TmaWarpSpecializedAdapterINS1N_15DefaultEpilogueISI_SJ_SJ_NS1M_6thread17LinearCombinationISI_Li1EffLNS1R_9ScaleType4KindE0ELNS_15FloatRoundStyleE2ESI_EENS1_15EpilogueDefaultEEEEEvvEEEEvNT_6ParamsE:
	.zero		1664


//--------------------- SYMBOLS --------------------------

	.type		.nv.reservedSmem.offset0,@object
	.size		.nv.reservedSmem.offset0,0x4
	.type		__assertfail,@function
